//
// Generated by NVIDIA NVVM Compiler
//
// Compiler Build ID: CL-36424714
// Cuda compilation tools, release 13.0, V13.0.88
// Based on NVVM 20.0.0
//

.version 9.0
.target sm_100
.address_size 64

	// .globl	gather
.extern .func __assertfail
(
	.param .b64 __assertfail_param_0,
	.param .b64 __assertfail_param_1,
	.param .b32 __assertfail_param_2,
	.param .b64 __assertfail_param_3,
	.param .b64 __assertfail_param_4
)
;
.global .align 1 .b8 __unnamed_1[47] = {118, 111, 105, 100, 32, 95, 49, 100, 95, 116, 111, 95, 110, 100, 40, 105, 110, 116, 44, 32, 105, 110, 116, 44, 32, 105, 110, 116, 32, 42, 44, 32, 105, 110, 116, 44, 32, 105, 110, 116, 44, 32, 105, 110, 116, 41};
.global .align 1 .b8 $str$1[27] = {47, 116, 109, 112, 47, 115, 97, 115, 115, 95, 99, 117, 95, 122, 48, 95, 48, 114, 116, 50, 95, 47, 107, 46, 99, 117};
.global .align 1 .b8 $str$2[19] = {110, 100, 91, 100, 105, 109, 93, 32, 60, 32, 100, 105, 97, 109, 101, 116, 101, 114};

.visible .entry gather(
	.param .u64 .ptr .align 1 gather_param_0,
	.param .u64 .ptr .align 1 gather_param_1,
	.param .u32 gather_param_2,
	.param .u64 .ptr .align 1 gather_param_3,
	.param .u32 gather_param_4,
	.param .u32 gather_param_5,
	.param .u64 .ptr .align 1 gather_param_6
)
{
	.reg .pred 	%p<8>;
	.reg .b32 	%r<53>;
	.reg .b32 	%f<48>;
	.reg .b64 	%rd<34>;

	ld.param.u64 	%rd6, [gather_param_0];
	ld.param.u64 	%rd7, [gather_param_1];
	ld.param.u32 	%r18, [gather_param_2];
	ld.param.u32 	%r19, [gather_param_4];
	ld.param.u32 	%r20, [gather_param_5];
	ld.param.u64 	%rd9, [gather_param_6];
	shl.b32 	%r1, %r20, 1;
	mul.lo.s32 	%r2, %r1, %r1;
	shl.b32 	%r3, %r19, 1;
	mov.u32 	%r51, %ctaid.z;
	setp.ge.s32 	%p1, %r51, %r18;
	@%p1 bra 	$L__BB0_12;
	cvta.to.global.u64 	%rd1, %rd9;
	cvt.rn.f32.s32 	%f1, %r3;
	mov.u32 	%r21, %tid.x;
	mov.u32 	%r22, %ntid.x;
	mov.u32 	%r23, %ctaid.x;
	mad.lo.s32 	%r5, %r22, %r23, %r21;
	mov.u32 	%r24, %nctaid.x;
	mul.lo.s32 	%r6, %r22, %r24;
	cvta.to.global.u64 	%rd2, %rd7;
	cvta.to.global.u64 	%rd3, %rd6;
	mov.u64 	%rd25, $str$2;
	mov.u64 	%rd27, $str$1;
$L__BB0_2:
	mul.lo.s32 	%r25, %r2, %r1;
	setp.ge.s32 	%p2, %r5, %r25;
	@%p2 bra 	$L__BB0_11;
	ld.param.u64 	%rd33, [gather_param_3];
	mul.lo.s32 	%r26, %r51, 3;
	cvta.to.global.u64 	%rd10, %rd33;
	mul.wide.s32 	%rd11, %r26, 4;
	add.s64 	%rd4, %rd10, %rd11;
	ld.global.f32 	%f2, [%rd4];
	ld.global.f32 	%f3, [%rd4+4];
	ld.global.f32 	%f4, [%rd4+8];
	mul.wide.s32 	%rd12, %r51, 8;
	add.s64 	%rd5, %rd3, %rd12;
	mul.f32 	%f5, %f4, %f1;
	cvt.rmi.f32.f32 	%f6, %f5;
	cvt.rzi.s32.f32 	%r8, %f6;
	mul.f32 	%f7, %f3, %f1;
	cvt.rmi.f32.f32 	%f8, %f7;
	cvt.rzi.s32.f32 	%r9, %f8;
	mul.f32 	%f9, %f2, %f1;
	cvt.rmi.f32.f32 	%f10, %f9;
	cvt.rzi.s32.f32 	%r10, %f10;
	mov.u32 	%r52, %r5;
$L__BB0_4:
	div.s32 	%r27, %r52, %r2;
	sub.s32 	%r12, %r27, %r20;
	setp.lt.s32 	%p3, %r12, %r1;
	@%p3 bra 	$L__BB0_6;
	mov.u64 	%rd13, $str$2;
	cvta.global.u64 	%rd14, %rd13;
	mov.u64 	%rd15, $str$1;
	cvta.global.u64 	%rd16, %rd15;
	mov.u64 	%rd17, __unnamed_1;
	cvta.global.u64 	%rd18, %rd17;
	{ // callseq 0, 0
	.param .b64 param0;
	st.param.b64 	[param0], %rd14;
	.param .b64 param1;
	st.param.b64 	[param1], %rd16;
	.param .b32 param2;
	st.param.b32 	[param2], 29;
	.param .b64 param3;
	st.param.b64 	[param3], %rd18;
	.param .b64 param4;
	st.param.b64 	[param4], 1;
	call.uni 
	__assertfail, 
	(
	param0, 
	param1, 
	param2, 
	param3, 
	param4
	);
	} // callseq 0
$L__BB0_6:
	rem.s32 	%r13, %r52, %r2;
	div.s32 	%r28, %r13, %r1;
	sub.s32 	%r14, %r28, %r20;
	setp.lt.s32 	%p4, %r14, %r1;
	@%p4 bra 	$L__BB0_8;
	mov.u64 	%rd19, $str$2;
	cvta.global.u64 	%rd20, %rd19;
	mov.u64 	%rd21, $str$1;
	cvta.global.u64 	%rd22, %rd21;
	mov.u64 	%rd23, __unnamed_1;
	cvta.global.u64 	%rd24, %rd23;
	{ // callseq 1, 0
	.param .b64 param0;
	st.param.b64 	[param0], %rd20;
	.param .b64 param1;
	st.param.b64 	[param1], %rd22;
	.param .b32 param2;
	st.param.b32 	[param2], 29;
	.param .b64 param3;
	st.param.b64 	[param3], %rd24;
	.param .b64 param4;
	st.param.b64 	[param4], 1;
	call.uni 
	__assertfail, 
	(
	param0, 
	param1, 
	param2, 
	param3, 
	param4
	);
	} // callseq 1
$L__BB0_8:
	rem.s32 	%r29, %r13, %r1;
	sub.s32 	%r15, %r29, %r20;
	setp.lt.s32 	%p5, %r15, %r1;
	@%p5 bra 	$L__BB0_10;
	cvta.global.u64 	%rd26, %rd25;
	cvta.global.u64 	%rd28, %rd27;
	mov.u64 	%rd29, __unnamed_1;
	cvta.global.u64 	%rd30, %rd29;
	{ // callseq 2, 0
	.param .b64 param0;
	st.param.b64 	[param0], %rd26;
	.param .b64 param1;
	st.param.b64 	[param1], %rd28;
	.param .b32 param2;
	st.param.b32 	[param2], 29;
	.param .b64 param3;
	st.param.b64 	[param3], %rd30;
	.param .b64 param4;
	st.param.b64 	[param4], 1;
	call.uni 
	__assertfail, 
	(
	param0, 
	param1, 
	param2, 
	param3, 
	param4
	);
	} // callseq 2
$L__BB0_10:
	add.s32 	%r30, %r12, %r10;
	cvt.rn.f32.s32 	%f11, %r30;
	div.rn.f32 	%f12, %f11, %f1;
	ld.global.f32 	%f13, [%rd4];
	sub.f32 	%f14, %f12, %f13;
	fma.rn.f32 	%f15, %f14, %f14, 0f00000000;
	add.s32 	%r31, %r14, %r9;
	cvt.rn.f32.s32 	%f16, %r31;
	div.rn.f32 	%f17, %f16, %f1;
	ld.global.f32 	%f18, [%rd4+4];
	sub.f32 	%f19, %f17, %f18;
	fma.rn.f32 	%f20, %f19, %f19, %f15;
	add.s32 	%r32, %r15, %r8;
	cvt.rn.f32.s32 	%f21, %r32;
	div.rn.f32 	%f22, %f21, %f1;
	ld.global.f32 	%f23, [%rd4+8];
	sub.f32 	%f24, %f22, %f23;
	fma.rn.f32 	%f25, %f24, %f24, %f20;
	ld.global.f32 	%f26, [%rd1];
	ld.global.f32 	%f27, [%rd1+4];
	mul.f32 	%f28, %f25, %f27;
	fma.rn.f32 	%f29, %f28, 0f3BBB989D, 0f3F000000;
	cvt.sat.f32.f32 	%f30, %f29;
	mov.f32 	%f31, 0f4B400001;
	mov.f32 	%f32, 0f437C0000;
	fma.rm.f32 	%f33, %f30, %f32, %f31;
	add.f32 	%f34, %f33, 0fCB40007F;
	neg.f32 	%f35, %f34;
	fma.rn.f32 	%f36, %f28, 0f3FB8AA3B, %f35;
	fma.rn.f32 	%f37, %f28, 0f32A57060, %f36;
	mov.b32 	%r33, %f33;
	shl.b32 	%r34, %r33, 23;
	mov.b32 	%f38, %r34;
	ex2.approx.ftz.f32 	%f39, %f37;
	mul.f32 	%f40, %f39, %f38;
	mul.f32 	%f41, %f26, %f40;
	add.s32 	%r35, %r30, %r19;
	rem.s32 	%r36, %r35, %r3;
	add.s32 	%r37, %r36, %r3;
	rem.s32 	%r38, %r37, %r3;
	add.s32 	%r39, %r31, %r19;
	rem.s32 	%r40, %r39, %r3;
	add.s32 	%r41, %r40, %r3;
	rem.s32 	%r42, %r41, %r3;
	add.s32 	%r43, %r32, %r19;
	rem.s32 	%r44, %r43, %r3;
	add.s32 	%r45, %r44, %r3;
	rem.s32 	%r46, %r45, %r3;
	mad.lo.s32 	%r47, %r38, %r3, %r42;
	mad.lo.s32 	%r48, %r47, %r3, %r46;
	mul.wide.s32 	%rd31, %r48, 8;
	add.s64 	%rd32, %rd2, %rd31;
	ld.global.f32 	%f42, [%rd32];
	mul.f32 	%f43, %f41, %f42;
	atom.global.add.f32 	%f44, [%rd5], %f43;
	ld.global.f32 	%f45, [%rd32+4];
	mul.f32 	%f46, %f41, %f45;
	atom.global.add.f32 	%f47, [%rd5+4], %f46;
	add.s32 	%r52, %r52, %r6;
	mul.lo.s32 	%r49, %r2, %r1;
	setp.lt.s32 	%p6, %r52, %r49;
	@%p6 bra 	$L__BB0_4;
$L__BB0_11:
	mov.u32 	%r50, %nctaid.z;
	add.s32 	%r51, %r51, %r50;
	setp.lt.s32 	%p7, %r51, %r18;
	@%p7 bra 	$L__BB0_2;
$L__BB0_12:
	ret;

}
	// .globl	scatter
.visible .entry scatter(
	.param .u64 .ptr .align 1 scatter_param_0,
	.param .u64 .ptr .align 1 scatter_param_1,
	.param .u32 scatter_param_2,
	.param .u64 .ptr .align 1 scatter_param_3,
	.param .u32 scatter_param_4,
	.param .u32 scatter_param_5,
	.param .u64 .ptr .align 1 scatter_param_6
)
{
	.reg .pred 	%p<8>;
	.reg .b32 	%r<53>;
	.reg .b32 	%f<48>;
	.reg .b64 	%rd<34>;

	ld.param.u64 	%rd6, [scatter_param_0];
	ld.param.u64 	%rd7, [scatter_param_1];
	ld.param.u32 	%r18, [scatter_param_2];
	ld.param.u32 	%r19, [scatter_param_4];
	ld.param.u32 	%r20, [scatter_param_5];
	ld.param.u64 	%rd9, [scatter_param_6];
	shl.b32 	%r1, %r20, 1;
	mul.lo.s32 	%r2, %r1, %r1;
	shl.b32 	%r3, %r19, 1;
	mov.u32 	%r51, %ctaid.z;
	setp.ge.s32 	%p1, %r51, %r18;
	@%p1 bra 	$L__BB1_12;
	cvta.to.global.u64 	%rd1, %rd9;
	cvt.rn.f32.s32 	%f1, %r3;
	mov.u32 	%r21, %tid.x;
	mov.u32 	%r22, %ntid.x;
	mov.u32 	%r23, %ctaid.x;
	mad.lo.s32 	%r5, %r22, %r23, %r21;
	mov.u32 	%r24, %nctaid.x;
	mul.lo.s32 	%r6, %r22, %r24;
	cvta.to.global.u64 	%rd2, %rd7;
	cvta.to.global.u64 	%rd3, %rd6;
	mov.u64 	%rd25, $str$2;
	mov.u64 	%rd27, $str$1;
$L__BB1_2:
	mul.lo.s32 	%r25, %r2, %r1;
	setp.ge.s32 	%p2, %r5, %r25;
	@%p2 bra 	$L__BB1_11;
	ld.param.u64 	%rd33, [scatter_param_3];
	mul.lo.s32 	%r26, %r51, 3;
	cvta.to.global.u64 	%rd10, %rd33;
	mul.wide.s32 	%rd11, %r26, 4;
	add.s64 	%rd4, %rd10, %rd11;
	ld.global.f32 	%f2, [%rd4];
	ld.global.f32 	%f3, [%rd4+4];
	ld.global.f32 	%f4, [%rd4+8];
	mul.wide.s32 	%rd12, %r51, 8;
	add.s64 	%rd5, %rd2, %rd12;
	mul.f32 	%f5, %f4, %f1;
	cvt.rmi.f32.f32 	%f6, %f5;
	cvt.rzi.s32.f32 	%r8, %f6;
	mul.f32 	%f7, %f3, %f1;
	cvt.rmi.f32.f32 	%f8, %f7;
	cvt.rzi.s32.f32 	%r9, %f8;
	mul.f32 	%f9, %f2, %f1;
	cvt.rmi.f32.f32 	%f10, %f9;
	cvt.rzi.s32.f32 	%r10, %f10;
	mov.u32 	%r52, %r5;
$L__BB1_4:
	div.s32 	%r27, %r52, %r2;
	sub.s32 	%r12, %r27, %r20;
	setp.lt.s32 	%p3, %r12, %r1;
	@%p3 bra 	$L__BB1_6;
	mov.u64 	%rd13, $str$2;
	cvta.global.u64 	%rd14, %rd13;
	mov.u64 	%rd15, $str$1;
	cvta.global.u64 	%rd16, %rd15;
	mov.u64 	%rd17, __unnamed_1;
	cvta.global.u64 	%rd18, %rd17;
	{ // callseq 3, 0
	.param .b64 param0;
	st.param.b64 	[param0], %rd14;
	.param .b64 param1;
	st.param.b64 	[param1], %rd16;
	.param .b32 param2;
	st.param.b32 	[param2], 29;
	.param .b64 param3;
	st.param.b64 	[param3], %rd18;
	.param .b64 param4;
	st.param.b64 	[param4], 1;
	call.uni 
	__assertfail, 
	(
	param0, 
	param1, 
	param2, 
	param3, 
	param4
	);
	} // callseq 3
$L__BB1_6:
	rem.s32 	%r13, %r52, %r2;
	div.s32 	%r28, %r13, %r1;
	sub.s32 	%r14, %r28, %r20;
	setp.lt.s32 	%p4, %r14, %r1;
	@%p4 bra 	$L__BB1_8;
	mov.u64 	%rd19, $str$2;
	cvta.global.u64 	%rd20, %rd19;
	mov.u64 	%rd21, $str$1;
	cvta.global.u64 	%rd22, %rd21;
	mov.u64 	%rd23, __unnamed_1;
	cvta.global.u64 	%rd24, %rd23;
	{ // callseq 4, 0
	.param .b64 param0;
	st.param.b64 	[param0], %rd20;
	.param .b64 param1;
	st.param.b64 	[param1], %rd22;
	.param .b32 param2;
	st.param.b32 	[param2], 29;
	.param .b64 param3;
	st.param.b64 	[param3], %rd24;
	.param .b64 param4;
	st.param.b64 	[param4], 1;
	call.uni 
	__assertfail, 
	(
	param0, 
	param1, 
	param2, 
	param3, 
	param4
	);
	} // callseq 4
$L__BB1_8:
	rem.s32 	%r29, %r13, %r1;
	sub.s32 	%r15, %r29, %r20;
	setp.lt.s32 	%p5, %r15, %r1;
	@%p5 bra 	$L__BB1_10;
	cvta.global.u64 	%rd26, %rd25;
	cvta.global.u64 	%rd28, %rd27;
	mov.u64 	%rd29, __unnamed_1;
	cvta.global.u64 	%rd30, %rd29;
	{ // callseq 5, 0
	.param .b64 param0;
	st.param.b64 	[param0], %rd26;
	.param .b64 param1;
	st.param.b64 	[param1], %rd28;
	.param .b32 param2;
	st.param.b32 	[param2], 29;
	.param .b64 param3;
	st.param.b64 	[param3], %rd30;
	.param .b64 param4;
	st.param.b64 	[param4], 1;
	call.uni 
	__assertfail, 
	(
	param0, 
	param1, 
	param2, 
	param3, 
	param4
	);
	} // callseq 5
$L__BB1_10:
	add.s32 	%r30, %r12, %r10;
	cvt.rn.f32.s32 	%f11, %r30;
	div.rn.f32 	%f12, %f11, %f1;
	ld.global.f32 	%f13, [%rd4];
	sub.f32 	%f14, %f12, %f13;
	fma.rn.f32 	%f15, %f14, %f14, 0f00000000;
	add.s32 	%r31, %r14, %r9;
	cvt.rn.f32.s32 	%f16, %r31;
	div.rn.f32 	%f17, %f16, %f1;
	ld.global.f32 	%f18, [%rd4+4];
	sub.f32 	%f19, %f17, %f18;
	fma.rn.f32 	%f20, %f19, %f19, %f15;
	add.s32 	%r32, %r15, %r8;
	cvt.rn.f32.s32 	%f21, %r32;
	div.rn.f32 	%f22, %f21, %f1;
	ld.global.f32 	%f23, [%rd4+8];
	sub.f32 	%f24, %f22, %f23;
	fma.rn.f32 	%f25, %f24, %f24, %f20;
	ld.global.f32 	%f26, [%rd1];
	ld.global.f32 	%f27, [%rd1+4];
	mul.f32 	%f28, %f25, %f27;
	fma.rn.f32 	%f29, %f28, 0f3BBB989D, 0f3F000000;
	cvt.sat.f32.f32 	%f30, %f29;
	mov.f32 	%f31, 0f4B400001;
	mov.f32 	%f32, 0f437C0000;
	fma.rm.f32 	%f33, %f30, %f32, %f31;
	add.f32 	%f34, %f33, 0fCB40007F;
	neg.f32 	%f35, %f34;
	fma.rn.f32 	%f36, %f28, 0f3FB8AA3B, %f35;
	fma.rn.f32 	%f37, %f28, 0f32A57060, %f36;
	mov.b32 	%r33, %f33;
	shl.b32 	%r34, %r33, 23;
	mov.b32 	%f38, %r34;
	ex2.approx.ftz.f32 	%f39, %f37;
	mul.f32 	%f40, %f39, %f38;
	mul.f32 	%f41, %f26, %f40;
	add.s32 	%r35, %r30, %r19;
	rem.s32 	%r36, %r35, %r3;
	add.s32 	%r37, %r36, %r3;
	rem.s32 	%r38, %r37, %r3;
	add.s32 	%r39, %r31, %r19;
	rem.s32 	%r40, %r39, %r3;
	add.s32 	%r41, %r40, %r3;
	rem.s32 	%r42, %r41, %r3;
	add.s32 	%r43, %r32, %r19;
	rem.s32 	%r44, %r43, %r3;
	add.s32 	%r45, %r44, %r3;
	rem.s32 	%r46, %r45, %r3;
	mad.lo.s32 	%r47, %r38, %r3, %r42;
	mad.lo.s32 	%r48, %r47, %r3, %r46;
	mul.wide.s32 	%rd31, %r48, 8;
	add.s64 	%rd32, %rd3, %rd31;
	ld.global.f32 	%f42, [%rd5];
	mul.f32 	%f43, %f41, %f42;
	atom.global.add.f32 	%f44, [%rd32], %f43;
	ld.global.f32 	%f45, [%rd5+4];
	mul.f32 	%f46, %f41, %f45;
	atom.global.add.f32 	%f47, [%rd32+4], %f46;
	add.s32 	%r52, %r52, %r6;
	mul.lo.s32 	%r49, %r2, %r1;
	setp.lt.s32 	%p6, %r52, %r49;
	@%p6 bra 	$L__BB1_4;
$L__BB1_11:
	mov.u32 	%r50, %nctaid.z;
	add.s32 	%r51, %r51, %r50;
	setp.lt.s32 	%p7, %r51, %r18;
	@%p7 bra 	$L__BB1_2;
$L__BB1_12:
	ret;

}


// ===== COMPILED SASS (sm_100) =====

	.target	sm_100

	.elftype	@"ET_EXEC"


//--------------------- .note.nv.tkinfo           --------------------------
	.section	.note.nv.tkinfo,"",@"SHT_NOTE"
	.sectionflags	@"SHF_NOTE_NV_TKINFO"
	.tkinfo
        /*0018*/ 	.word	0x00000002
        /*0030*/ 	.string	""
        /*0030*/ 	.string	"ptxas"
        /*0030*/ 	.string	"Cuda compilation tools, release 13.0, V13.0.88"
        /*0030*/ 	.string	"Build cuda_13.0.r13.0/compiler.36424714_0"
        /*0030*/ 	.string	"-arch sm_100 -m 64 "



//--------------------- .note.nv.cuinfo           --------------------------
	.section	.note.nv.cuinfo,"",@"SHT_NOTE"
	.sectionflags	@"SHF_NOTE_NV_CUINFO"
        /*0018*/ 	.short	0x0002
        /*001a*/ 	.short	0x0064
        /*001c*/ 	.short	0x0082
	.zero		2


//--------------------- .nv.info                  --------------------------
	.section	.nv.info,"",@"SHT_CUDA_INFO"
	.align	4


	//----- nvinfo : EIATTR_REGCOUNT
	.align		4
        /*0000*/ 	.byte	0x04, 0x2f
        /*0002*/ 	.short	(.L_4 - .L_3)
	.align		4
.L_3:
        /*0004*/ 	.word	index@(gather)
        /*0008*/ 	.word	0x00000025


	//----- nvinfo : EIATTR_FRAME_SIZE
	.align		4
.L_4:
        /*000c*/ 	.byte	0x04, 0x11
        /*000e*/ 	.short	(.L_6 - .L_5)
	.align		4
.L_5:
        /*0010*/ 	.word	index@($__internal_1_$__cuda_sm3x_div_rn_noftz_f32_slowpath)
        /*0014*/ 	.word	0x00000000


	//----- nvinfo : EIATTR_FRAME_SIZE
	.align		4
.L_6:
        /*0018*/ 	.byte	0x04, 0x11
        /*001a*/ 	.short	(.L_8 - .L_7)
	.align		4
.L_7:
        /*001c*/ 	.word	index@(gather)
        /*0020*/ 	.word	0x00000000


	//----- nvinfo : EIATTR_REGCOUNT
	.align		4
.L_8:
        /*0024*/ 	.byte	0x04, 0x2f
        /*0026*/ 	.short	(.L_10 - .L_9)
	.align		4
.L_9:
        /*0028*/ 	.word	index@(scatter)
        /*002c*/ 	.word	0x00000025


	//----- nvinfo : EIATTR_FRAME_SIZE
	.align		4
.L_10:
        /*0030*/ 	.byte	0x04, 0x11
        /*0032*/ 	.short	(.L_12 - .L_11)
	.align		4
.L_11:
        /*0034*/ 	.word	index@($__internal_0_$__cuda_sm3x_div_rn_noftz_f32_slowpath)
        /*0038*/ 	.word	0x00000000


	//----- nvinfo : EIATTR_FRAME_SIZE
	.align		4
.L_12:
        /*003c*/ 	.byte	0x04, 0x11
        /*003e*/ 	.short	(.L_14 - .L_13)
	.align		4
.L_13:
        /*0040*/ 	.word	index@(scatter)
        /*0044*/ 	.word	0x00000000


	//----- nvinfo : EIATTR_MIN_STACK_SIZE
	.align		4
.L_14:
        /*0048*/ 	.byte	0x04, 0x12
        /*004a*/ 	.short	(.L_16 - .L_15)
	.align		4
.L_15:
        /*004c*/ 	.word	index@(scatter)
        /*0050*/ 	.word	0x00000000


	//----- nvinfo : EIATTR_MIN_STACK_SIZE
	.align		4
.L_16:
        /*0054*/ 	.byte	0x04, 0x12
        /*0056*/ 	.short	(.L_18 - .L_17)
	.align		4
.L_17:
        /*0058*/ 	.word	index@(gather)
        /*005c*/ 	.word	0x00000000
.L_18:


//--------------------- .nv.compat                --------------------------
	.section	.nv.compat,"",@"SHT_CUDA_COMPAT_INFO"
	.align	4
        /*0000*/ 	.byte	0x02, 0x09, 0x00, 0x00, 0x02, 0x02, 0x01, 0x00, 0x02, 0x05, 0x05, 0x00, 0x03, 0x07, 0x01, 0x01
        /*0010*/ 	.byte	0x02, 0x03, 0x00, 0x00, 0x02, 0x06, 0x01, 0x00, 0x04, 0x0b, 0x08, 0x00, 0x01, 0x00, 0x00, 0x00
        /*0020*/ 	.byte	0x00, 0x00, 0x00, 0x00


//--------------------- .nv.info.scatter          --------------------------
	.section	.nv.info.scatter,"",@"SHT_CUDA_INFO"
	.sectionflags	@""
	.align	4


	//----- nvinfo : EIATTR_CUDA_API_VERSION
	.align		4
        /*0000*/ 	.byte	0x04, 0x37
        /*0002*/ 	.short	(.L_20 - .L_19)
.L_19:
        /*0004*/ 	.word	0x00000082


	//----- nvinfo : EIATTR_KPARAM_INFO
	.align		4
.L_20:
        /*0008*/ 	.byte	0x04, 0x17
        /*000a*/ 	.short	(.L_22 - .L_21)
.L_21:
        /*000c*/ 	.word	0x00000000
        /*0010*/ 	.short	0x0006
        /*0012*/ 	.short	0x0028
        /*0014*/ 	.byte	0x00, 0xf5, 0x21, 0x00


	//----- nvinfo : EIATTR_KPARAM_INFO
	.align		4
.L_22:
        /*0018*/ 	.byte	0x04, 0x17
        /*001a*/ 	.short	(.L_24 - .L_23)
.L_23:
        /*001c*/ 	.word	0x00000000
        /*0020*/ 	.short	0x0005
        /*0022*/ 	.short	0x0024
        /*0024*/ 	.byte	0x00, 0xf0, 0x11, 0x00


	//----- nvinfo : EIATTR_KPARAM_INFO
	.align		4
.L_24:
        /*0028*/ 	.byte	0x04, 0x17
        /*002a*/ 	.short	(.L_26 - .L_25)
.L_25:
        /*002c*/ 	.word	0x00000000
        /*0030*/ 	.short	0x0004
        /*0032*/ 	.short	0x0020
        /*0034*/ 	.byte	0x00, 0xf0, 0x11, 0x00


	//----- nvinfo : EIATTR_KPARAM_INFO
	.align		4
.L_26:
        /*0038*/ 	.byte	0x04, 0x17
        /*003a*/ 	.short	(.L_28 - .L_27)
.L_27:
        /*003c*/ 	.word	0x00000000
        /*0040*/ 	.short	0x0003
        /*0042*/ 	.short	0x0018
        /*0044*/ 	.byte	0x00, 0xf5, 0x21, 0x00


	//----- nvinfo : EIATTR_KPARAM_INFO
	.align		4
.L_28:
        /*0048*/ 	.byte	0x04, 0x17
        /*004a*/ 	.short	(.L_30 - .L_29)
.L_29:
        /*004c*/ 	.word	0x00000000
        /*0050*/ 	.short	0x0002
        /*0052*/ 	.short	0x0010
        /*0054*/ 	.byte	0x00, 0xf0, 0x11, 0x00


	//----- nvinfo : EIATTR_KPARAM_INFO
	.align		4
.L_30:
        /*0058*/ 	.byte	0x04, 0x17
        /*005a*/ 	.short	(.L_32 - .L_31)
.L_31:
        /*005c*/ 	.word	0x00000000
        /*0060*/ 	.short	0x0001
        /*0062*/ 	.short	0x0008
        /*0064*/ 	.byte	0x00, 0xf5, 0x21, 0x00


	//----- nvinfo : EIATTR_KPARAM_INFO
	.align		4
.L_32:
        /*0068*/ 	.byte	0x04, 0x17
        /*006a*/ 	.short	(.L_34 - .L_33)
.L_33:
        /*006c*/ 	.word	0x00000000
        /*0070*/ 	.short	0x0000
        /*0072*/ 	.short	0x0000
        /*0074*/ 	.byte	0x00, 0xf5, 0x21, 0x00


	//----- nvinfo : EIATTR_SPARSE_MMA_MASK
	.align		4
.L_34:
        /*0078*/ 	.byte	0x03, 0x50
        /*007a*/ 	.short	0x0000


	//----- nvinfo : EIATTR_MAXREG_COUNT
	.align		4
        /*007c*/ 	.byte	0x03, 0x1b
        /*007e*/ 	.short	0x00ff


	//----- nvinfo : EIATTR_EXTERNS
	.align		4
        /*0080*/ 	.byte	0x04, 0x0f
        /*0082*/ 	.short	(.L_36 - .L_35)


	//   ....[0]....
	.align		4
.L_35:
        /*0084*/ 	.word	index@(__assertfail)


	//----- nvinfo : EIATTR_MERCURY_ISA_VERSION
	.align		4
.L_36:
        /*0088*/ 	.byte	0x03, 0x5f
        /*008a*/ 	.short	0x0101


	//----- nvinfo : EIATTR_VRC_CTA_INIT_COUNT
	.align		4
        /*008c*/ 	.byte	0x02, 0x4a
	.zero		1
	.zero		1


	//----- nvinfo : EIATTR_SYSCALL_OFFSETS
	.align		4
        /*0090*/ 	.byte	0x04, 0x46
        /*0092*/ 	.short	(.L_38 - .L_37)


	//   ....[0]....
.L_37:
        /*0094*/ 	.word	0x00000540


	//   ....[1]....
        /*0098*/ 	.word	0x000009a0


	//   ....[2]....
        /*009c*/ 	.word	0x00000c70


	//----- nvinfo : EIATTR_EXIT_INSTR_OFFSETS
	.align		4
.L_38:
        /*00a0*/ 	.byte	0x04, 0x1c
        /*00a2*/ 	.short	(.L_40 - .L_39)


	//   ....[0]....
.L_39:
        /*00a4*/ 	.word	0x00000040


	//   ....[1]....
        /*00a8*/ 	.word	0x00001730


	//----- nvinfo : EIATTR_CRS_STACK_SIZE
	.align		4
.L_40:
        /*00ac*/ 	.byte	0x04, 0x1e
        /*00ae*/ 	.short	(.L_42 - .L_41)
.L_41:
        /*00b0*/ 	.word	0x00000000


	//----- nvinfo : EIATTR_CBANK_PARAM_SIZE
	.align		4
.L_42:
        /*00b4*/ 	.byte	0x03, 0x19
        /*00b6*/ 	.short	0x0030


	//----- nvinfo : EIATTR_PARAM_CBANK
	.align		4
        /*00b8*/ 	.byte	0x04, 0x0a
        /*00ba*/ 	.short	(.L_44 - .L_43)
	.align		4
.L_43:
        /*00bc*/ 	.word	index@(.nv.constant0.scatter)
        /*00c0*/ 	.short	0x0380
        /*00c2*/ 	.short	0x0030


	//----- nvinfo : EIATTR_SW_WAR
	.align		4
.L_44:
        /*00c4*/ 	.byte	0x04, 0x36
        /*00c6*/ 	.short	(.L_46 - .L_45)
.L_45:
        /*00c8*/ 	.word	0x00000008
.L_46:


//--------------------- .nv.info.gather           --------------------------
	.section	.nv.info.gather,"",@"SHT_CUDA_INFO"
	.sectionflags	@""
	.align	4


	//----- nvinfo : EIATTR_CUDA_API_VERSION
	.align		4
        /*0000*/ 	.byte	0x04, 0x37
        /*0002*/ 	.short	(.L_48 - .L_47)
.L_47:
        /*0004*/ 	.word	0x00000082


	//----- nvinfo : EIATTR_KPARAM_INFO
	.align		4
.L_48:
        /*0008*/ 	.byte	0x04, 0x17
        /*000a*/ 	.short	(.L_50 - .L_49)
.L_49:
        /*000c*/ 	.word	0x00000000
        /*0010*/ 	.short	0x0006
        /*0012*/ 	.short	0x0028
        /*0014*/ 	.byte	0x00, 0xf5, 0x21, 0x00


	//----- nvinfo : EIATTR_KPARAM_INFO
	.align		4
.L_50:
        /*0018*/ 	.byte	0x04, 0x17
        /*001a*/ 	.short	(.L_52 - .L_51)
.L_51:
        /*001c*/ 	.word	0x00000000
        /*0020*/ 	.short	0x0005
        /*0022*/ 	.short	0x0024
        /*0024*/ 	.byte	0x00, 0xf0, 0x11, 0x00


	//----- nvinfo : EIATTR_KPARAM_INFO
	.align		4
.L_52:
        /*0028*/ 	.byte	0x04, 0x17
        /*002a*/ 	.short	(.L_54 - .L_53)
.L_53:
        /*002c*/ 	.word	0x00000000
        /*0030*/ 	.short	0x0004
        /*0032*/ 	.short	0x0020
        /*0034*/ 	.byte	0x00, 0xf0, 0x11, 0x00


	//----- nvinfo : EIATTR_KPARAM_INFO
	.align		4
.L_54:
        /*0038*/ 	.byte	0x04, 0x17
        /*003a*/ 	.short	(.L_56 - .L_55)
.L_55:
        /*003c*/ 	.word	0x00000000
        /*0040*/ 	.short	0x0003
        /*0042*/ 	.short	0x0018
        /*0044*/ 	.byte	0x00, 0xf5, 0x21, 0x00


	//----- nvinfo : EIATTR_KPARAM_INFO
	.align		4
.L_56:
        /*0048*/ 	.byte	0x04, 0x17
        /*004a*/ 	.short	(.L_58 - .L_57)
.L_57:
        /*004c*/ 	.word	0x00000000
        /*0050*/ 	.short	0x0002
        /*0052*/ 	.short	0x0010
        /*0054*/ 	.byte	0x00, 0xf0, 0x11, 0x00


	//----- nvinfo : EIATTR_KPARAM_INFO
	.align		4
.L_58:
        /*0058*/ 	.byte	0x04, 0x17
        /*005a*/ 	.short	(.L_60 - .L_59)
.L_59:
        /*005c*/ 	.word	0x00000000
        /*0060*/ 	.short	0x0001
        /*0062*/ 	.short	0x0008
        /*0064*/ 	.byte	0x00, 0xf5, 0x21, 0x00


	//----- nvinfo : EIATTR_KPARAM_INFO
	.align		4
.L_60:
        /*0068*/ 	.byte	0x04, 0x17
        /*006a*/ 	.short	(.L_62 - .L_61)
.L_61:
        /*006c*/ 	.word	0x00000000
        /*0070*/ 	.short	0x0000
        /*0072*/ 	.short	0x0000
        /*0074*/ 	.byte	0x00, 0xf5, 0x21, 0x00


	//----- nvinfo : EIATTR_SPARSE_MMA_MASK
	.align		4
.L_62:
        /*0078*/ 	.byte	0x03, 0x50
        /*007a*/ 	.short	0x0000


	//----- nvinfo : EIATTR_MAXREG_COUNT
	.align		4
        /*007c*/ 	.byte	0x03, 0x1b
        /*007e*/ 	.short	0x00ff


	//----- nvinfo : EIATTR_EXTERNS
	.align		4
        /*0080*/ 	.byte	0x04, 0x0f
        /*0082*/ 	.short	(.L_64 - .L_63)


	//   ....[0]....
	.align		4
.L_63:
        /*0084*/ 	.word	index@(__assertfail)


	//----- nvinfo : EIATTR_MERCURY_ISA_VERSION
	.align		4
.L_64:
        /*0088*/ 	.byte	0x03, 0x5f
        /*008a*/ 	.short	0x0101


	//----- nvinfo : EIATTR_VRC_CTA_INIT_COUNT
	.align		4
        /*008c*/ 	.byte	0x02, 0x4a
	.zero		1
	.zero		1


	//----- nvinfo : EIATTR_SYSCALL_OFFSETS
	.align		4
        /*0090*/ 	.byte	0x04, 0x46
        /*0092*/ 	.short	(.L_66 - .L_65)


	//   ....[0]....
.L_65:
        /*0094*/ 	.word	0x00000540


	//   ....[1]....
        /*0098*/ 	.word	0x000009a0


	//   ....[2]....
        /*009c*/ 	.word	0x00000c70


	//----- nvinfo : EIATTR_EXIT_INSTR_OFFSETS
	.align		4
.L_66:
        /*00a0*/ 	.byte	0x04, 0x1c
        /*00a2*/ 	.short	(.L_68 - .L_67)


	//   ....[0]....
.L_67:
        /*00a4*/ 	.word	0x00000040


	//   ....[1]....
        /*00a8*/ 	.word	0x00001740


	//----- nvinfo : EIATTR_CRS_STACK_SIZE
	.align		4
.L_68:
        /*00ac*/ 	.byte	0x04, 0x1e
        /*00ae*/ 	.short	(.L_70 - .L_69)
.L_69:
        /*00b0*/ 	.word	0x00000000


	//----- nvinfo : EIATTR_CBANK_PARAM_SIZE
	.align		4
.L_70:
        /*00b4*/ 	.byte	0x03, 0x19
        /*00b6*/ 	.short	0x0030


	//----- nvinfo : EIATTR_PARAM_CBANK
	.align		4
        /*00b8*/ 	.byte	0x04, 0x0a
        /*00ba*/ 	.short	(.L_72 - .L_71)
	.align		4
.L_71:
        /*00bc*/ 	.word	index@(.nv.constant0.gather)
        /*00c0*/ 	.short	0x0380
        /*00c2*/ 	.short	0x0030


	//----- nvinfo : EIATTR_SW_WAR
	.align		4
.L_72:
        /*00c4*/ 	.byte	0x04, 0x36
        /*00c6*/ 	.short	(.L_74 - .L_73)
.L_73:
        /*00c8*/ 	.word	0x00000008
.L_74:


//--------------------- .nv.callgraph             --------------------------
	.section	.nv.callgraph,"",@"SHT_CUDA_CALLGRAPH"
	.align	4
	.sectionentsize	8
	.align		4
        /*0000*/ 	.word	0x00000000
	.align		4
        /*0004*/ 	.word	0xffffffff
	.align		4
        /*0008*/ 	.word	index@(scatter)
	.align		4
        /*000c*/ 	.word	index@(__assertfail)
	.align		4
        /*0010*/ 	.word	index@(gather)
	.align		4
        /*0014*/ 	.word	index@(__assertfail)
	.align		4
        /*0018*/ 	.word	0x00000000
	.align		4
        /*001c*/ 	.word	0xfffffffe
	.align		4
        /*0020*/ 	.word	0x00000000
	.align		4
        /*0024*/ 	.word	0xfffffffd
	.align		4
        /*0028*/ 	.word	0x00000000
	.align		4
        /*002c*/ 	.word	0xfffffffc


//--------------------- .nv.constant4             --------------------------
	.section	.nv.constant4,"a",@progbits
	.align	8
	.align		8
.nv.constant4:
        /*0000*/ 	.dword	__assertfail
	.align		8
        /*0008*/ 	.dword	__unnamed_1
	.align		8
        /*0010*/ 	.dword	$str$1
	.align		8
        /*0018*/ 	.dword	$str$2


//--------------------- .text.scatter             --------------------------
	.section	.text.scatter,"ax",@progbits
	.align	128
        .global         scatter
        .type           scatter,@function
        .size           scatter,(.L_x_56 - scatter)
        .other          scatter,@"STO_CUDA_ENTRY STV_DEFAULT"
scatter:
.text.scatter:
[----:B------:R-:W0:Y:S08]  /*0000*/  LDC R1, c[0x0][0x37c] ;  /* 0x0000df00ff017b82 */ /* 0x000e300000000800 */
[----:B------:R-:W1:Y:S08]  /*0010*/  S2UR UR4, SR_CTAID.Z ;  /* 0x00000000000479c3 */ /* 0x000e700000002700 */
[----:B------:R-:W1:Y:S02]  /*0020*/  LDC R0, c[0x0][0x390] ;  /* 0x0000e400ff007b82 */ /* 0x000e640000000800 */
[----:B-1----:R-:W-:-:S13]  /*0030*/  ISETP.LE.AND P0, PT, R0, UR4, PT ;  /* 0x0000000400007c0c */ /* 0x002fda000bf03270 */
[----:B0-----:R-:W-:Y:S05]  /*0040*/  @P0 EXIT ;  /* 0x000000000000094d */ /* 0x001fea0003800000 */
[----:B------:R-:W0:Y:S01]  /*0050*/  S2R R31, SR_TID.X ;  /* 0x00000000001f7919 */ /* 0x000e220000002100 */
[----:B------:R-:W1:Y:S01]  /*0060*/  LDC.64 R32, c[0x0][0x3a0] ;  /* 0x0000e800ff207b82 */ /* 0x000e620000000a00 */
[----:B------:R-:W2:Y:S01]  /*0070*/  LDCU UR5, c[0x0][0x360] ;  /* 0x00006c00ff0577ac */ /* 0x000ea20008000800 */
[----:B------:R-:W-:Y:S01]  /*0080*/  IMAD.U32 R30, RZ, RZ, UR4 ;  /* 0x00000004ff1e7e24 */ /* 0x000fe2000f8e00ff */
[----:B------:R-:W0:Y:S01]  /*0090*/  S2R R0, SR_CTAID.X ;  /* 0x0000000000007919 */ /* 0x000e220000002500 */
[----:B------:R-:W2:Y:S01]  /*00a0*/  LDCU UR38, c[0x0][0x370] ;  /* 0x00006e00ff2677ac */ /* 0x000ea20008000800 */
[----:B------:R-:W3:Y:S01]  /*00b0*/  LDCU.64 UR36, c[0x0][0x358] ;  /* 0x00006b00ff2477ac */ /* 0x000ee20008000a00 */
[----:B------:R-:W4:Y:S01]  /*00c0*/  LDCU UR39, c[0x0][0x3a4] ;  /* 0x00007480ff2777ac */ /* 0x000f220008000800 */
[----:B------:R-:W0:Y:S01]  /*00d0*/  LDCU UR40, c[0x0][0x3a0] ;  /* 0x00007400ff2877ac */ /* 0x000e220008000800 */
[----:B--2---:R-:W-:Y:S01]  /*00e0*/  UIMAD UR38, UR5, UR38, URZ ;  /* 0x00000026052672a4 */ /* 0x004fe2000f8e02ff */
[----:B-1----:R-:W-:-:S02]  /*00f0*/  IMAD.SHL.U32 R32, R32, 0x2, RZ ;  /* 0x0000000220207824 */ /* 0x002fc400078e00ff */
[----:B------:R-:W-:-:S03]  /*0100*/  IMAD.SHL.U32 R34, R33, 0x2, RZ ;  /* 0x0000000221227824 */ /* 0x000fc600078e00ff */
[----:B------:R-:W-:Y:S01]  /*0110*/  I2FP.F32.S32 R28, R32 ;  /* 0x00000020001c7245 */ /* 0x000fe20000201400 */
[----:B------:R-:W-:Y:S02]  /*0120*/  IMAD R29, R34, R34, RZ ;  /* 0x00000022221d7224 */ /* 0x000fe400078e02ff */
[----:B0--34-:R-:W-:-:S07]  /*0130*/  IMAD R31, R0, UR5, R31 ;  /* 0x00000005001f7c24 */ /* 0x019fce000f8e021f */
.L_x_15:
[----:B------:R-:W-:Y:S01]  /*0140*/  IMAD R0, R34, R29, RZ ;  /* 0x0000001d22007224 */ /* 0x000fe200078e02ff */
[----:B------:R-:W-:Y:S04]  /*0150*/  BSSY B7, `(.L_x_0) ;  /* 0x0000158000077945 */ /* 0x000fe80003800000 */
[----:B------:R-:W-:-:S13]  /*0160*/  ISETP.GE.AND P0, PT, R31, R0, PT ;  /* 0x000000001f00720c */ /* 0x000fda0003f06270 */
[----:B------:R-:W-:Y:S05]  /*0170*/  @P0 BRA `(.L_x_1) ;  /* 0x0000001400540947 */ /* 0x000fea0003800000 */
[----:B------:R-:W0:Y:S01]  /*0180*/  LDC.64 R18, c[0x0][0x398] ;  /* 0x0000e600ff127b82 */ /* 0x000e220000000a00 */
[----:B------:R-:W-:-:S07]  /*0190*/  IMAD R3, R30, 0x3, RZ ;  /* 0x000000031e037824 */ /* 0x000fce00078e02ff */
[----:B------:R-:W1:Y:S01]  /*01a0*/  LDC.64 R16, c[0x0][0x388] ;  /* 0x0000e200ff107b82 */ /* 0x000e620000000a00 */
[----:B0-----:R-:W-:-:S05]  /*01b0*/  IMAD.WIDE R18, R3, 0x4, R18 ;  /* 0x0000000403127825 */ /* 0x001fca00078e0212 */
[----:B------:R-:W2:Y:S04]  /*01c0*/  LDG.E R7, desc[UR36][R18.64+0x8] ;  /* 0x0000082412077981 */ /* 0x000ea8000c1e1900 */
[----:B------:R-:W3:Y:S04]  /*01d0*/  LDG.E R5, desc[UR36][R18.64+0x4] ;  /* 0x0000042412057981 */ /* 0x000ee8000c1e1900 */
[----:B------:R-:W4:Y:S01]  /*01e0*/  LDG.E R3, desc[UR36][R18.64] ;  /* 0x0000002412037981 */ /* 0x000f22000c1e1900 */
[----:B------:R-:W-:Y:S01]  /*01f0*/  MOV R24, R31 ;  /* 0x0000001f00187202 */ /* 0x000fe20000000f00 */
[----:B-1----:R-:W-:-:S04]  /*0200*/  IMAD.WIDE R16, R30, 0x8, R16 ;  /* 0x000000081e107825 */ /* 0x002fc800078e0210 */
[C---:B--2---:R-:W-:Y:S01]  /*0210*/  FMUL R7, R28.reuse, R7 ;  /* 0x000000071c077220 */ /* 0x044fe20000400000 */
[----:B---3--:R-:W-:-:S03]  /*0220*/  FMUL R5, R28, R5 ;  /* 0x000000051c057220 */ /* 0x008fc60000400000 */
[----:B------:R0:W1:Y:S01]  /*0230*/  F2I.FLOOR.NTZ R27, R7 ;  /* 0x00000007001b7305 */ /* 0x0000620000207100 */
[----:B----4-:R-:W-:-:S07]  /*0240*/  FMUL R3, R28, R3 ;  /* 0x000000031c037220 */ /* 0x010fce0000400000 */
[----:B------:R0:W2:Y:S08]  /*0250*/  F2I.FLOOR.NTZ R25, R5 ;  /* 0x0000000500197305 */ /* 0x0000b00000207100 */
[----:B-1----:R0:W3:Y:S02]  /*0260*/  F2I.FLOOR.NTZ R26, R3 ;  /* 0x00000003001a7305 */ /* 0x0020e40000207100 */
.L_x_14:
[-C--:B0-----:R-:W-:Y:S01]  /*0270*/  IABS R5, R29.reuse ;  /* 0x0000001d00057213 */ /* 0x081fe20000000000 */
[----:B------:R-:W-:Y:S05]  /*0280*/  YIELD ;  /* 0x0000000000007946 */ /* 0x000fea0003800000 */
[----:B------:R-:W0:Y:S01]  /*0290*/  I2F.RP R0, R5 ;  /* 0x0000000500007306 */ /* 0x000e220000209400 */
[----:B------:R-:W-:Y:S01]  /*02a0*/  IABS R6, R24 ;  /* 0x0000001800067213 */ /* 0x000fe20000000000 */
[----:B------:R-:W-:Y:S01]  /*02b0*/  BSSY.RECONVERGENT B6, `(.L_x_2) ;  /* 0x000002a000067945 */ /* 0x000fe20003800200 */
[----:B------:R-:W-:-:S05]  /*02c0*/  IABS R8, R29 ;  /* 0x0000001d00087213 */ /* 0x000fca0000000000 */
[----:B0-----:R-:W0:Y:S02]  /*02d0*/  MUFU.RCP R0, R0 ;  /* 0x0000000000007308 */ /* 0x001e240000001000 */
[----:B0-----:R-:W-:Y:S02]  /*02e0*/  VIADD R2, R0, 0xffffffe ;  /* 0x0ffffffe00027836 */ /* 0x001fe40000000000 */
[----:B------:R-:W-:-:S04]  /*02f0*/  IMAD.MOV R0, RZ, RZ, -R8 ;  /* 0x000000ffff007224 */ /* 0x000fc800078e0a08 */
[----:B------:R0:W1:Y:S02]  /*0300*/  F2I.FTZ.U32.TRUNC.NTZ R3, R2 ;  /* 0x0000000200037305 */ /* 0x000064000021f000 */
[----:B0-----:R-:W-:Y:S02]  /*0310*/  IMAD.MOV.U32 R2, RZ, RZ, RZ ;  /* 0x000000ffff027224 */ /* 0x001fe400078e00ff */
[----:B-1----:R-:W-:-:S04]  /*0320*/  IMAD.MOV R4, RZ, RZ, -R3 ;  /* 0x000000ffff047224 */ /* 0x002fc800078e0a03 */
[----:B------:R-:W-:Y:S01]  /*0330*/  IMAD R7, R4, R5, RZ ;  /* 0x0000000504077224 */ /* 0x000fe200078e02ff */
[----:B------:R-:W-:-:S03]  /*0340*/  MOV R4, R6 ;  /* 0x0000000600047202 */ /* 0x000fc60000000f00 */
[----:B------:R-:W-:-:S06]  /*0350*/  IMAD.HI.U32 R3, R3, R7, R2 ;  /* 0x0000000703037227 */ /* 0x000fcc00078e0002 */
[----:B------:R-:W-:-:S04]  /*0360*/  IMAD.HI.U32 R3, R3, R4, RZ ;  /* 0x0000000403037227 */ /* 0x000fc800078e00ff */
[----:B------:R-:W-:-:S05]  /*0370*/  IMAD R0, R3, R0, R4 ;  /* 0x0000000003007224 */ /* 0x000fca00078e0204 */
[----:B------:R-:W-:-:S13]  /*0380*/  ISETP.GT.U32.AND P1, PT, R5, R0, PT ;  /* 0x000000000500720c */ /* 0x000fda0003f24070 */
[-C--:B------:R-:W-:Y:S01]  /*0390*/  @!P1 IADD3 R0, PT, PT, R0, -R5.reuse, RZ ;  /* 0x8000000500009210 */ /* 0x080fe20007ffe0ff */
[----:B------:R-:W-:Y:S01]  /*03a0*/  @!P1 VIADD R3, R3, 0x1 ;  /* 0x0000000103039836 */ /* 0x000fe20000000000 */
[----:B------:R-:W-:Y:S02]  /*03b0*/  ISETP.NE.AND P1, PT, R29, RZ, PT ;  /* 0x000000ff1d00720c */ /* 0x000fe40003f25270 */
[----:B------:R-:W-:Y:S02]  /*03c0*/  ISETP.GE.U32.AND P0, PT, R0, R5, PT ;  /* 0x000000050000720c */ /* 0x000fe40003f06070 */
[----:B------:R-:W-:-:S04]  /*03d0*/  LOP3.LUT R0, R24, R29, RZ, 0x3c, !PT ;  /* 0x0000001d18007212 */ /* 0x000fc800078e3cff */
[----:B------:R-:W-:-:S07]  /*03e0*/  ISETP.GE.AND P2, PT, R0, RZ, PT ;  /* 0x000000ff0000720c */ /* 0x000fce0003f46270 */
[----:B------:R-:W-:-:S06]  /*03f0*/  @P0 VIADD R3, R3, 0x1 ;  /* 0x0000000103030836 */ /* 0x000fcc0000000000 */
[----:B------:R-:W-:Y:S02]  /*0400*/  @!P2 IADD3 R3, PT, PT, -R3, RZ, RZ ;  /* 0x000000ff0303a210 */ /* 0x000fe40007ffe1ff */
[----:B------:R-:W-:-:S05]  /*0410*/  @!P1 LOP3.LUT R3, RZ, R29, RZ, 0x33, !PT ;  /* 0x0000001dff039212 */ /* 0x000fca00078e33ff */
[----:B------:R-:W-:-:S05]  /*0420*/  VIADD R23, R3, -UR39 ;  /* 0x8000002703177c36 */ /* 0x000fca0008000000 */
[----:B------:R-:W-:-:S13]  /*0430*/  ISETP.GE.AND P0, PT, R23, R34, PT ;  /* 0x000000221700720c */ /* 0x000fda0003f06270 */
[----:B------:R-:W-:Y:S05]  /*0440*/  @!P0 BRA `(.L_x_3) ;  /* 0x0000000000408947 */ /* 0x000fea0003800000 */
[----:B------:R-:W-:Y:S01]  /*0450*/  MOV R2, 0x0 ;  /* 0x0000000000027802 */ /* 0x000fe20000000f00 */
[----:B------:R-:W0:Y:S01]  /*0460*/  LDCU.64 UR4, c[0x4][0x18] ;  /* 0x01000300ff0477ac */ /* 0x000e220008000a00 */
[----:B------:R-:W-:Y:S02]  /*0470*/  HFMA2 R12, -RZ, RZ, 0, 5.9604644775390625e-08 ;  /* 0x00000001ff0c7431 */ /* 0x000fe400000001ff */
[----:B------:R-:W-:Y:S01]  /*0480*/  IMAD.MOV.U32 R8, RZ, RZ, 0x1d ;  /* 0x0000001dff087424 */ /* 0x000fe200078e00ff */
[----:B------:R-:W1:Y:S01]  /*0490*/  LDCU.64 UR6, c[0x4][0x10] ;  /* 0x01000200ff0677ac */ /* 0x000e620008000a00 */
[----:B------:R-:W4:Y:S01]  /*04a0*/  LDC.64 R2, c[0x4][R2] ;  /* 0x0100000002027b82 */ /* 0x000f220000000a00 */
[----:B------:R-:W-:Y:S01]  /*04b0*/  IMAD.MOV.U32 R13, RZ, RZ, RZ ;  /* 0x000000ffff0d7224 */ /* 0x000fe200078e00ff */
[----:B------:R-:W5:Y:S01]  /*04c0*/  LDCU.64 UR8, c[0x4][0x8] ;  /* 0x01000100ff0877ac */ /* 0x000f620008000a00 */
[----:B0-----:R-:W-:Y:S01]  /*04d0*/  IMAD.U32 R4, RZ, RZ, UR4 ;  /* 0x00000004ff047e24 */ /* 0x001fe2000f8e00ff */
[----:B------:R-:W-:Y:S01]  /*04e0*/  MOV R5, UR5 ;  /* 0x0000000500057c02 */ /* 0x000fe20008000f00 */
[----:B-1----:R-:W-:-:S02]  /*04f0*/  IMAD.U32 R6, RZ, RZ, UR6 ;  /* 0x00000006ff067e24 */ /* 0x002fc4000f8e00ff */
[----:B------:R-:W-:Y:S01]  /*0500*/  IMAD.U32 R7, RZ, RZ, UR7 ;  /* 0x00000007ff077e24 */ /* 0x000fe2000f8e00ff */
[----:B-----5:R-:W-:Y:S01]  /*0510*/  MOV R10, UR8 ;  /* 0x00000008000a7c02 */ /* 0x020fe20008000f00 */
[----:B------:R-:W-:-:S07]  /*0520*/  IMAD.U32 R11, RZ, RZ, UR9 ;  /* 0x00000009ff0b7e24 */ /* 0x000fce000f8e00ff */
[----:B------:R-:W-:-:S07]  /*0530*/  LEPC R20, `(.L_x_3) ;  /* 0x000000001014794e */ /* 0x000fce0000000000 */
[----:B--234-:R-:W-:Y:S05]  /*0540*/  CALL.ABS.NOINC R2 ;  /* 0x0000000002007343 */ /* 0x01cfea0003c00000 */
.L_x_3:
[----:B------:R-:W-:Y:S05]  /*0550*/  BSYNC.RECONVERGENT B6 ;  /* 0x0000000000067941 */ /* 0x000fea0003800200 */
.L_x_2:
[-C--:B------:R-:W-:Y:S01]  /*0560*/  IABS R4, R29.reuse ;  /* 0x0000001d00047213 */ /* 0x080fe20000000000 */
[----:B------:R-:W-:Y:S01]  /*0570*/  BSSY.RECONVERGENT B6, `(.L_x_4) ;  /* 0x0000044000067945 */ /* 0x000fe20003800200 */
[----:B------:R-:W-:Y:S02]  /*0580*/  IABS R0, R34 ;  /* 0x0000002200007213 */ /* 0x000fe40000000000 */
[----:B------:R-:W0:Y:S01]  /*0590*/  I2F.RP R5, R4 ;  /* 0x0000000400057306 */ /* 0x000e220000209400 */
[----:B------:R-:W-:Y:S02]  /*05a0*/  IABS R6, R24 ;  /* 0x0000001800067213 */ /* 0x000fe40000000000 */
[----:B------:R-:W-:Y:S02]  /*05b0*/  IABS R8, R29 ;  /* 0x0000001d00087213 */ /* 0x000fe40000000000 */
[----:B------:R-:W-:Y:S02]  /*05c0*/  ISETP.GE.AND P1, PT, R24, RZ, PT ;  /* 0x000000ff1800720c */ /* 0x000fe40003f26270 */
[----:B------:R-:W-:Y:S01]  /*05d0*/  ISETP.NE.AND P2, PT, R29, RZ, PT ;  /* 0x000000ff1d00720c */ /* 0x000fe20003f45270 */
[----:B0-----:R-:W0:Y:S02]  /*05e0*/  MUFU.RCP R5, R5 ;  /* 0x0000000500057308 */ /* 0x001e240000001000 */
[----:B0-----:R-:W-:-:S06]  /*05f0*/  VIADD R2, R5, 0xffffffe ;  /* 0x0ffffffe05027836 */ /* 0x001fcc0000000000 */
[----:B------:R-:W0:Y:S08]  /*0600*/  I2F.RP R5, R0 ;  /* 0x0000000000057306 */ /* 0x000e300000209400 */
[----:B------:R1:W4:Y:S08]  /*0610*/  F2I.FTZ.U32.TRUNC.NTZ R3, R2 ;  /* 0x0000000200037305 */ /* 0x000330000021f000 */
[----:B0-----:R-:W0:Y:S01]  /*0620*/  MUFU.RCP R5, R5 ;  /* 0x0000000500057308 */ /* 0x001e220000001000 */
[----:B-1----:R-:W-:Y:S01]  /*0630*/  IMAD.MOV.U32 R2, RZ, RZ, RZ ;  /* 0x000000ffff027224 */ /* 0x002fe200078e00ff */
[----:B----4-:R-:W-:-:S05]  /*0640*/  IADD3 R7, PT, PT, RZ, -R3, RZ ;  /* 0x80000003ff077210 */ /* 0x010fca0007ffe0ff */
[----:B------:R-:W-:-:S04]  /*0650*/  IMAD R7, R7, R4, RZ ;  /* 0x0000000407077224 */ /* 0x000fc800078e02ff */
[----:B------:R-:W-:Y:S01]  /*0660*/  IMAD.HI.U32 R7, R3, R7, R2 ;  /* 0x0000000703077227 */ /* 0x000fe200078e0002 */
[----:B------:R-:W-:Y:S02]  /*0670*/  MOV R2, R6 ;  /* 0x0000000600027202 */ /* 0x000fe40000000f00 */
[----:B------:R-:W-:Y:S01]  /*0680*/  IABS R6, R34 ;  /* 0x0000002200067213 */ /* 0x000fe20000000000 */
[----:B------:R-:W-:Y:S02]  /*0690*/  IMAD.MOV R3, RZ, RZ, -R8 ;  /* 0x000000ffff037224 */ /* 0x000fe400078e0a08 */
[----:B------:R-:W-:Y:S01]  /*06a0*/  IMAD.HI.U32 R7, R7, R2, RZ ;  /* 0x0000000207077227 */ /* 0x000fe200078e00ff */
[----:B------:R-:W-:-:S03]  /*06b0*/  IADD3 R6, PT, PT, RZ, -R6, RZ ;  /* 0x80000006ff067210 */ /* 0x000fc60007ffe0ff */
[----:B------:R-:W-:Y:S02]  /*06c0*/  IMAD R33, R7, R3, R2 ;  /* 0x0000000307217224 */ /* 0x000fe400078e0202 */
[----:B0-----:R-:W-:-:S03]  /*06d0*/  VIADD R2, R5, 0xffffffe ;  /* 0x0ffffffe05027836 */ /* 0x001fc60000000000 */
[----:B------:R-:W-:Y:S01]  /*06e0*/  ISETP.GT.U32.AND P0, PT, R4, R33, PT ;  /* 0x000000210400720c */ /* 0x000fe20003f04070 */
[----:B------:R0:W1:Y:S02]  /*06f0*/  F2I.FTZ.U32.TRUNC.NTZ R3, R2 ;  /* 0x0000000200037305 */ /* 0x000064000021f000 */
[----:B0-----:R-:W-:-:S10]  /*0700*/  IMAD.MOV.U32 R2, RZ, RZ, RZ ;  /* 0x000000ffff027224 */ /* 0x001fd400078e00ff */
[----:B------:R-:W-:Y:S02]  /*0710*/  @!P0 IMAD.IADD R33, R33, 0x1, -R4 ;  /* 0x0000000121218824 */ /* 0x000fe400078e0a04 */
[----:B-1----:R-:W-:-:S03]  /*0720*/  IMAD.MOV R5, RZ, RZ, -R3 ;  /* 0x000000ffff057224 */ /* 0x002fc600078e0a03 */
[----:B------:R-:W-:Y:S01]  /*0730*/  ISETP.GT.U32.AND P0, PT, R4, R33, PT ;  /* 0x000000210400720c */ /* 0x000fe20003f04070 */
[----:B------:R-:W-:-:S04]  /*0740*/  IMAD R5, R5, R0, RZ ;  /* 0x0000000005057224 */ /* 0x000fc800078e02ff */
[----:B------:R-:W-:-:S08]  /*0750*/  IMAD.HI.U32 R2, R3, R5, R2 ;  /* 0x0000000503027227 */ /* 0x000fd000078e0002 */
[----:B------:R-:W-:-:S05]  /*0760*/  @!P0 IADD3 R33, PT, PT, R33, -R4, RZ ;  /* 0x8000000421218210 */ /* 0x000fca0007ffe0ff */
[----:B------:R-:W-:Y:S01]  /*0770*/  @!P1 IMAD.MOV R33, RZ, RZ, -R33 ;  /* 0x000000ffff219224 */ /* 0x000fe200078e0a21 */
[----:B------:R-:W-:-:S04]  /*0780*/  @!P2 LOP3.LUT R33, RZ, R29, RZ, 0x33, !PT ;  /* 0x0000001dff21a212 */ /* 0x000fc800078e33ff */
[----:B------:R-:W-:-:S05]  /*0790*/  IABS R4, R33 ;  /* 0x0000002100047213 */ /* 0x000fca0000000000 */
[----:B------:R-:W-:Y:S01]  /*07a0*/  IMAD.MOV.U32 R3, RZ, RZ, R4 ;  /* 0x000000ffff037224 */ /* 0x000fe200078e0004 */
[----:B------:R-:W-:-:S03]  /*07b0*/  MOV R4, R6 ;  /* 0x0000000600047202 */ /* 0x000fc60000000f00 */
[----:B------:R-:W-:-:S04]  /*07c0*/  IMAD.HI.U32 R2, R2, R3, RZ ;  /* 0x0000000302027227 */ /* 0x000fc800078e00ff */
[----:B------:R-:W-:-:S05]  /*07d0*/  IMAD R3, R2, R4, R3 ;  /* 0x0000000402037224 */ /* 0x000fca00078e0203 */
[----:B------:R-:W-:-:S13]  /*07e0*/  ISETP.GT.U32.AND P1, PT, R0, R3, PT ;  /* 0x000000030000720c */ /* 0x000fda0003f24070 */
[----:B------:R-:W-:Y:S02]  /*07f0*/  @!P1 IMAD.IADD R3, R3, 0x1, -R0 ;  /* 0x0000000103039824 */ /* 0x000fe400078e0a00 */
[----:B------:R-:W-:Y:S01]  /*0800*/  @!P1 VIADD R2, R2, 0x1 ;  /* 0x0000000102029836 */ /* 0x000fe20000000000 */
[----:B------:R-:W-:Y:S02]  /*0810*/  ISETP.NE.AND P1, PT, R34, RZ, PT ;  /* 0x000000ff2200720c */ /* 0x000fe40003f25270 */
[----:B------:R-:W-:Y:S02]  /*0820*/  ISETP.GE.U32.AND P0, PT, R3, R0, PT ;  /* 0x000000000300720c */ /* 0x000fe40003f06070 */
[----:B------:R-:W-:-:S04]  /*0830*/  LOP3.LUT R0, R33, R34, RZ, 0x3c, !PT ;  /* 0x0000002221007212 */ /* 0x000fc800078e3cff */
[----:B------:R-:W-:-:S07]  /*0840*/  ISETP.GE.AND P2, PT, R0, RZ, PT ;  /* 0x000000ff0000720c */ /* 0x000fce0003f46270 */
[----:B------:R-:W-:-:S06]  /*0850*/  @P0 IADD3 R2, PT, PT, R2, 0x1, RZ ;  /* 0x0000000102020810 */ /* 0x000fcc0007ffe0ff */
[----:B------:R-:W-:Y:S01]  /*0860*/  @!P2 IMAD.MOV R2, RZ, RZ, -R2 ;  /* 0x000000ffff02a224 */ /* 0x000fe200078e0a02 */
[----:B------:R-:W-:-:S05]  /*0870*/  @!P1 LOP3.LUT R2, RZ, R34, RZ, 0x33, !PT ;  /* 0x00000022ff029212 */ /* 0x000fca00078e33ff */
[----:B------:R-:W-:-:S05]  /*0880*/  VIADD R22, R2, -UR39 ;  /* 0x8000002702167c36 */ /* 0x000fca0008000000 */
[----:B------:R-:W-:-:S13]  /*0890*/  ISETP.GE.AND P0, PT, R22, R34, PT ;  /* 0x000000221600720c */ /* 0x000fda0003f06270 */
[----:B------:R-:W-:Y:S05]  /*08a0*/  @!P0 BRA `(.L_x_5) ;  /* 0x0000000000408947 */ /* 0x000fea0003800000 */
[----:B------:R-:W-:Y:S01]  /*08b0*/  MOV R2, 0x0 ;  /* 0x0000000000027802 */ /* 0x000fe20000000f00 */
[----:B------:R-:W0:Y:S01]  /*08c0*/  LDCU.64 UR4, c[0x4][0x18] ;  /* 0x01000300ff0477ac */ /* 0x000e220008000a00 */
[----:B------:R-:W-:Y:S02]  /*08d0*/  HFMA2 R8, -RZ, RZ, 0, 1.728534698486328125e-06 ;  /* 0x0000001dff087431 */ /* 0x000fe400000001ff */
[----:B------:R-:W-:Y:S01]  /*08e0*/  IMAD.MOV.U32 R12, RZ, RZ, 0x1 ;  /* 0x00000001ff0c7424 */ /* 0x000fe200078e00ff */
[----:B------:R-:W1:Y:S01]  /*08f0*/  LDCU.64 UR6, c[0x4][0x10] ;  /* 0x01000200ff0677ac */ /* 0x000e620008000a00 */
[----:B------:R-:W4:Y:S01]  /*0900*/  LDC.64 R2, c[0x4][R2] ;  /* 0x0100000002027b82 */ /* 0x000f220000000a00 */
[----:B------:R-:W-:Y:S01]  /*0910*/  IMAD.MOV.U32 R13, RZ, RZ, RZ ;  /* 0x000000ffff0d7224 */ /* 0x000fe200078e00ff */
[----:B------:R-:W5:Y:S01]  /*0920*/  LDCU.64 UR8, c[0x4][0x8] ;  /* 0x01000100ff0877ac */ /* 0x000f620008000a00 */
[----:B0-----:R-:W-:Y:S01]  /*0930*/  MOV R4, UR4 ;  /* 0x0000000400047c02 */ /* 0x001fe20008000f00 */
[----:B------:R-:W-:-:S02]  /*0940*/  IMAD.U32 R5, RZ, RZ, UR5 ;  /* 0x00000005ff057e24 */ /* 0x000fc4000f8e00ff */
[----:B-1----:R-:W-:Y:S01]  /*0950*/  IMAD.U32 R6, RZ, RZ, UR6 ;  /* 0x00000006ff067e24 */ /* 0x002fe2000f8e00ff */
[----:B------:R-:W-:Y:S01]  /*0960*/  MOV R7, UR7 ;  /* 0x0000000700077c02 */ /* 0x000fe20008000f00 */
[----:B-----5:R-:W-:Y:S02]  /*0970*/  IMAD.U32 R10, RZ, RZ, UR8 ;  /* 0x00000008ff0a7e24 */ /* 0x020fe4000f8e00ff */
[----:B------:R-:W-:-:S07]  /*0980*/  IMAD.U32 R11, RZ, RZ, UR9 ;  /* 0x00000009ff0b7e24 */ /* 0x000fce000f8e00ff */
[----:B------:R-:W-:-:S07]  /*0990*/  LEPC R20, `(.L_x_5) ;  /* 0x000000001014794e */ /* 0x000fce0000000000 */
[----:B--234-:R-:W-:Y:S05]  /*09a0*/  CALL.ABS.NOINC R2 ;  /* 0x0000000002007343 */ /* 0x01cfea0003c00000 */
.L_x_5:
[----:B------:R-:W-:Y:S05]  /*09b0*/  BSYNC.RECONVERGENT B6 ;  /* 0x0000000000067941 */ /* 0x000fea0003800200 */
.L_x_4:
[-C--:B------:R-:W-:Y:S01]  /*09c0*/  IABS R0, R34.reuse ;  /* 0x0000002200007213 */ /* 0x080fe20000000000 */
[----:B------:R-:W-:Y:S01]  /*09d0*/  BSSY.RECONVERGENT B6, `(.L_x_6) ;  /* 0x000002b000067945 */ /* 0x000fe20003800200 */
[----:B------:R-:W-:Y:S02]  /*09e0*/  IABS R6, R34 ;  /* 0x0000002200067213 */ /* 0x000fe40000000000 */
[----:B------:R-:W0:Y:S01]  /*09f0*/  I2F.RP R4, R0 ;  /* 0x0000000000047306 */ /* 0x000e220000209400 */
[----:B------:R-:W-:Y:S02]  /*0a00*/  ISETP.GE.AND P1, PT, R33, RZ, PT ;  /* 0x000000ff2100720c */ /* 0x000fe40003f26270 */
[----:B------:R-:W-:Y:S01]  /*0a10*/  IMAD.MOV R6, RZ, RZ, -R6 ;  /* 0x000000ffff067224 */ /* 0x000fe200078e0a06 */
[----:B------:R-:W-:-:S04]  /*0a20*/  ISETP.NE.AND P2, PT, R34, RZ, PT ;  /* 0x000000ff2200720c */ /* 0x000fc80003f45270 */
[----:B0-----:R-:W0:Y:S02]  /*0a30*/  MUFU.RCP R4, R4 ;  /* 0x0000000400047308 */ /* 0x001e240000001000 */
[----:B0-----:R-:W-:Y:S02]  /*0a40*/  IADD3 R2, PT, PT, R4, 0xffffffe, RZ ;  /* 0x0ffffffe04027810 */ /* 0x001fe40007ffe0ff */
[----:B------:R-:W-:-:S04]  /*0a50*/  IABS R4, R33 ;  /* 0x0000002100047213 */ /* 0x000fc80000000000 */
[----:B------:R0:W1:Y:S02]  /*0a60*/  F2I.FTZ.U32.TRUNC.NTZ R3, R2 ;  /* 0x0000000200037305 */ /* 0x000064000021f000 */
[----:B0-----:R-:W-:Y:S01]  /*0a70*/  MOV R2, RZ ;  /* 0x000000ff00027202 */ /* 0x001fe20000000f00 */
[----:B-1----:R-:W-:-:S04]  /*0a80*/  IMAD.MOV R5, RZ, RZ, -R3 ;  /* 0x000000ffff057224 */ /* 0x002fc800078e0a03 */
[----:B------:R-:W-:-:S04]  /*0a90*/  IMAD R5, R5, R0, RZ ;  /* 0x0000000005057224 */ /* 0x000fc800078e02ff */
[----:B------:R-:W-:-:S04]  /*0aa0*/  IMAD.HI.U32 R5, R3, R5, R2 ;  /* 0x0000000503057227 */ /* 0x000fc800078e0002 */
[----:B------:R-:W-:Y:S02]  /*0ab0*/  IMAD.MOV.U32 R3, RZ, RZ, R6 ;  /* 0x000000ffff037224 */ /* 0x000fe400078e0006 */
[----:B------:R-:W-:-:S04]  /*0ac0*/  IMAD.HI.U32 R5, R5, R4, RZ ;  /* 0x0000000405057227 */ /* 0x000fc800078e00ff */
[----:B------:R-:W-:-:S05]  /*0ad0*/  IMAD R3, R5, R3, R4 ;  /* 0x0000000305037224 */ /* 0x000fca00078e0204 */
[----:B------:R-:W-:-:S13]  /*0ae0*/  ISETP.GT.U32.AND P0, PT, R0, R3, PT ;  /* 0x000000030000720c */ /* 0x000fda0003f04070 */
[----:B------:R-:W-:-:S05]  /*0af0*/  @!P0 IMAD.IADD R3, R3, 0x1, -R0 ;  /* 0x0000000103038824 */ /* 0x000fca00078e0a00 */
[----:B------:R-:W-:-:S13]  /*0b00*/  ISETP.GT.U32.AND P0, PT, R0, R3, PT ;  /* 0x000000030000720c */ /* 0x000fda0003f04070 */
[----:B------:R-:W-:-:S05]  /*0b10*/  @!P0 IADD3 R3, PT, PT, R3, -R0, RZ ;  /* 0x8000000003038210 */ /* 0x000fca0007ffe0ff */
[----:B------:R-:W-:-:S04]  /*0b20*/  IMAD.MOV.U32 R33, RZ, RZ, R3 ;  /* 0x000000ffff217224 */ /* 0x000fc800078e0003 */
[----:B------:R-:W-:Y:S01]  /*0b30*/  @!P1 IMAD.MOV R33, RZ, RZ, -R33 ;  /* 0x000000ffff219224 */ /* 0x000fe200078e0a21 */
[----:B------:R-:W-:-:S04]  /*0b40*/  @!P2 LOP3.LUT R33, RZ, R34, RZ, 0x33, !PT ;  /* 0x00000022ff21a212 */ /* 0x000fc800078e33ff */
[----:B------:R-:W-:-:S04]  /*0b50*/  IADD3 R33, PT, PT, R33, -UR39, RZ ;  /* 0x8000002721217c10 */ /* 0x000fc8000fffe0ff */
[----:B------:R-:W-:-:S13]  /*0b60*/  ISETP.GE.AND P0, PT, R33, R34, PT ;  /* 0x000000222100720c */ /* 0x000fda0003f06270 */
[----:B------:R-:W-:Y:S05]  /*0b70*/  @!P0 BRA `(.L_x_7) ;  /* 0x0000000000408947 */ /* 0x000fea0003800000 */
[----:B------:R-:W-:Y:S01]  /*0b80*/  MOV R2, 0x0 ;  /* 0x0000000000027802 */ /* 0x000fe20000000f00 */
[----:B------:R-:W0:Y:S01]  /*0b90*/  LDCU.64 UR4, c[0x4][0x18] ;  /* 0x01000300ff0477ac */ /* 0x000e220008000a00 */
[----:B------:R-:W-:Y:S02]  /*0ba0*/  HFMA2 R13, -RZ, RZ, 0, 0 ;  /* 0x00000000ff0d7431 */ /* 0x000fe400000001ff */
[----:B------:R-:W-:Y:S01]  /*0bb0*/  IMAD.MOV.U32 R8, RZ, RZ, 0x1d ;  /* 0x0000001dff087424 */ /* 0x000fe200078e00ff */
[----:B------:R-:W1:Y:S01]  /*0bc0*/  LDCU.64 UR6, c[0x4][0x10] ;  /* 0x01000200ff0677ac */ /* 0x000e620008000a00 */
[----:B------:R-:W4:Y:S01]  /*0bd0*/  LDC.64 R2, c[0x4][R2] ;  /* 0x0100000002027b82 */ /* 0x000f220000000a00 */
[----:B------:R-:W-:Y:S01]  /*0be0*/  IMAD.MOV.U32 R12, RZ, RZ, 0x1 ;  /* 0x00000001ff0c7424 */ /* 0x000fe200078e00ff */
[----:B------:R-:W5:Y:S01]  /*0bf0*/  LDCU.64 UR8, c[0x4][0x8] ;  /* 0x01000100ff0877ac */ /* 0x000f620008000a00 */
[----:B0-----:R-:W-:Y:S02]  /*0c00*/  IMAD.U32 R4, RZ, RZ, UR4 ;  /* 0x00000004ff047e24 */ /* 0x001fe4000f8e00ff */
[----:B------:R-:W-:Y:S01]  /*0c10*/  IMAD.U32 R5, RZ, RZ, UR5 ;  /* 0x00000005ff057e24 */ /* 0x000fe2000f8e00ff */
[----:B-1----:R-:W-:Y:S01]  /*0c20*/  MOV R6, UR6 ;  /* 0x0000000600067c02 */ /* 0x002fe20008000f00 */
[----:B------:R-:W-:-:S02]  /*0c30*/  IMAD.U32 R7, RZ, RZ, UR7 ;  /* 0x00000007ff077e24 */ /* 0x000fc4000f8e00ff */
[----:B-----5:R-:W-:Y:S01]  /*0c40*/  IMAD.U32 R10, RZ, RZ, UR8 ;  /* 0x00000008ff0a7e24 */ /* 0x020fe2000f8e00ff */
[----:B------:R-:W-:-:S07]  /*0c50*/  MOV R11, UR9 ;  /* 0x00000009000b7c02 */ /* 0x000fce0008000f00 */
[----:B------:R-:W-:-:S07]  /*0c60*/  LEPC R20, `(.L_x_7) ;  /* 0x000000001014794e */ /* 0x000fce0000000000 */
[----:B--234-:R-:W-:Y:S05]  /*0c70*/  CALL.ABS.NOINC R2 ;  /* 0x0000000002007343 */ /* 0x01cfea0003c00000 */
.L_x_7:
[----:B------:R-:W-:Y:S05]  /*0c80*/  BSYNC.RECONVERGENT B6 ;  /* 0x0000000000067941 */ /* 0x000fea0003800200 */
.L_x_6:
[----:B------:R-:W0:Y:S01]  /*0c90*/  MUFU.RCP R3, R28 ;  /* 0x0000001c00037308 */ /* 0x000e220000001000 */
[----:B---3--:R-:W-:Y:S01]  /*0ca0*/  IMAD.IADD R23, R26, 0x1, R23 ;  /* 0x000000011a177824 */ /* 0x008fe200078e0217 */
[----:B------:R-:W-:Y:S04]  /*0cb0*/  BSSY.RECONVERGENT B0, `(.L_x_8) ;  /* 0x000000c000007945 */ /* 0x000fe80003800200 */
[----:B------:R-:W-:-:S04]  /*0cc0*/  I2FP.F32.S32 R0, R23 ;  /* 0x0000001700007245 */ /* 0x000fc80000201400 */
[----:B------:R-:W1:Y:S01]  /*0cd0*/  FCHK P0, R0, R28 ;  /* 0x0000001c00007302 */ /* 0x000e620000000000 */
[----:B0-----:R-:W-:-:S04]  /*0ce0*/  FFMA R2, -R28, R3, 1 ;  /* 0x3f8000001c027423 */ /* 0x001fc80000000103 */
[----:B------:R-:W-:-:S04]  /*0cf0*/  FFMA R3, R3, R2, R3 ;  /* 0x0000000203037223 */ /* 0x000fc80000000003 */
[----:B------:R-:W-:-:S04]  /*0d00*/  FFMA R2, R0, R3, RZ ;  /* 0x0000000300027223 */ /* 0x000fc800000000ff */
[----:B------:R-:W-:-:S04]  /*0d10*/  FFMA R4, -R28, R2, R0 ;  /* 0x000000021c047223 */ /* 0x000fc80000000100 */
[----:B------:R-:W-:Y:S01]  /*0d20*/  FFMA R3, R3, R4, R2 ;  /* 0x0000000403037223 */ /* 0x000fe20000000002 */
[----:B-1----:R-:W-:Y:S06]  /*0d30*/  @!P0 BRA `(.L_x_9) ;  /* 0x00000000000c8947 */ /* 0x002fec0003800000 */
[----:B------:R-:W-:-:S07]  /*0d40*/  MOV R2, 0xd60 ;  /* 0x00000d6000027802 */ /* 0x000fce0000000f00 */
[----:B--2---:R-:W-:Y:S05]  /*0d50*/  CALL.REL.NOINC `($__internal_0_$__cuda_sm3x_div_rn_noftz_f32_slowpath) ;  /* 0x0000000800787944 */ /* 0x004fea0003c00000 */
[----:B------:R-:W-:-:S07]  /*0d60*/  IMAD.MOV.U32 R3, RZ, RZ, R0 ;  /* 0x000000ffff037224 */ /* 0x000fce00078e0000 */
.L_x_9:
[----:B------:R-:W-:Y:S05]  /*0d70*/  BSYNC.RECONVERGENT B0 ;  /* 0x0000000000007941 */ /* 0x000fea0003800200 */
.L_x_8:
[----:B------:R-:W3:Y:S01]  /*0d80*/  LDG.E R0, desc[UR36][R18.64] ;  /* 0x0000002412007981 */ /* 0x000ee2000c1e1900 */
[----:B------:R-:W0:Y:S01]  /*0d90*/  MUFU.RCP R5, R28 ;  /* 0x0000001c00057308 */ /* 0x000e220000001000 */
[----:B--2---:R-:W-:Y:S01]  /*0da0*/  IADD3 R22, PT, PT, R25, R22, RZ ;  /* 0x0000001619167210 */ /* 0x004fe20007ffe0ff */
[----:B------:R-:W-:Y:S03]  /*0db0*/  BSSY.RECONVERGENT B0, `(.L_x_10) ;  /* 0x000000f000007945 */ /* 0x000fe60003800200 */
[----:B------:R-:W-:-:S04]  /*0dc0*/  I2FP.F32.S32 R7, R22 ;  /* 0x0000001600077245 */ /* 0x000fc80000201400 */
[----:B------:R-:W1:Y:S01]  /*0dd0*/  FCHK P0, R7, R28 ;  /* 0x0000001c07007302 */ /* 0x000e620000000000 */
[----:B0-----:R-:W-:-:S04]  /*0de0*/  FFMA R2, -R28, R5, 1 ;  /* 0x3f8000001c027423 */ /* 0x001fc80000000105 */
[----:B------:R-:W-:-:S04]  /*0df0*/  FFMA R2, R5, R2, R5 ;  /* 0x0000000205027223 */ /* 0x000fc80000000005 */
[----:B------:R-:W-:Y:S01]  /*0e00*/  FFMA R5, R2, R7, RZ ;  /* 0x0000000702057223 */ /* 0x000fe200000000ff */
[----:B---3--:R-:W-:-:S03]  /*0e10*/  FADD R0, -R0, R3 ;  /* 0x0000000300007221 */ /* 0x008fc60000000100 */
[----:B------:R-:W-:Y:S01]  /*0e20*/  FFMA R3, -R28, R5, R7 ;  /* 0x000000051c037223 */ /* 0x000fe20000000107 */
[----:B------:R-:W-:-:S03]  /*0e30*/  FFMA R4, R0, R0, RZ ;  /* 0x0000000000047223 */ /* 0x000fc600000000ff */
[----:B------:R-:W-:Y:S01]  /*0e40*/  FFMA R2, R2, R3, R5 ;  /* 0x0000000302027223 */ /* 0x000fe20000000005 */
[----:B-1----:R-:W-:Y:S06]  /*0e50*/  @!P0 BRA `(.L_x_11) ;  /* 0x0000000000108947 */ /* 0x002fec0003800000 */
[----:B------:R-:W-:Y:S01]  /*0e60*/  IMAD.MOV.U32 R0, RZ, RZ, R7 ;  /* 0x000000ffff007224 */ /* 0x000fe200078e0007 */
[----:B------:R-:W-:-:S07]  /*0e70*/  MOV R2, 0xe90 ;  /* 0x00000e9000027802 */ /* 0x000fce0000000f00 */
[----:B------:R-:W-:Y:S05]  /*0e80*/  CALL.REL.NOINC `($__internal_0_$__cuda_sm3x_div_rn_noftz_f32_slowpath) ;  /* 0x00000008002c7944 */ /* 0x000fea0003c00000 */
[----:B------:R-:W-:-:S07]  /*0e90*/  IMAD.MOV.U32 R2, RZ, RZ, R0 ;  /* 0x000000ffff027224 */ /* 0x000fce00078e0000 */
.L_x_11:
[----:B------:R-:W-:Y:S05]  /*0ea0*/  BSYNC.RECONVERGENT B0 ;  /* 0x0000000000007941 */ /* 0x000fea0003800200 */
.L_x_10:
[----:B------:R-:W2:Y:S01]  /*0eb0*/  LDG.E R3, desc[UR36][R18.64+0x4] ;  /* 0x0000042412037981 */ /* 0x000ea2000c1e1900 */
[----:B------:R-:W0:Y:S01]  /*0ec0*/  MUFU.RCP R5, R28 ;  /* 0x0000001c00057308 */ /* 0x000e220000001000 */
[----:B------:R-:W-:Y:S01]  /*0ed0*/  IADD3 R33, PT, PT, R27, R33, RZ ;  /* 0x000000211b217210 */ /* 0x000fe20007ffe0ff */
[----:B------:R-:W-:Y:S03]  /*0ee0*/  BSSY.RECONVERGENT B0, `(.L_x_12) ;  /* 0x000000f000007945 */ /* 0x000fe60003800200 */
[----:B------:R-:W-:-:S04]  /*0ef0*/  I2FP.F32.S32 R7, R33 ;  /* 0x0000002100077245 */ /* 0x000fc80000201400 */
[----:B------:R-:W1:Y:S01]  /*0f00*/  FCHK P0, R7, R28 ;  /* 0x0000001c07007302 */ /* 0x000e620000000000 */
[----:B0-----:R-:W-:-:S04]  /*0f10*/  FFMA R0, -R28, R5, 1 ;  /* 0x3f8000001c007423 */ /* 0x001fc80000000105 */
[----:B------:R-:W-:-:S04]  /*0f20*/  FFMA R0, R5, R0, R5 ;  /* 0x0000000005007223 */ /* 0x000fc80000000005 */
[----:B------:R-:W-:Y:S01]  /*0f30*/  FFMA R5, R0, R7, RZ ;  /* 0x0000000700057223 */ /* 0x000fe200000000ff */
[----:B--2---:R-:W-:-:S03]  /*0f40*/  FADD R3, -R3, R2 ;  /* 0x0000000203037221 */ /* 0x004fc60000000100 */
[----:B------:R-:W-:Y:S01]  /*0f50*/  FFMA R2, -R28, R5, R7 ;  /* 0x000000051c027223 */ /* 0x000fe20000000107 */
[----:B------:R-:W-:-:S03]  /*0f60*/  FFMA R4, R3, R3, R4 ;  /* 0x0000000303047223 */ /* 0x000fc60000000004 */
[----:B------:R-:W-:Y:S01]  /*0f70*/  FFMA R6, R0, R2, R5 ;  /* 0x0000000200067223 */ /* 0x000fe20000000005 */
[----:B-1----:R-:W-:Y:S06]  /*0f80*/  @!P0 BRA `(.L_x_13) ;  /* 0x0000000000108947 */ /* 0x002fec0003800000 */
[----:B------:R-:W-:Y:S01]  /*0f90*/  IMAD.MOV.U32 R0, RZ, RZ, R7 ;  /* 0x000000ffff007224 */ /* 0x000fe200078e0007 */
[----:B------:R-:W-:-:S07]  /*0fa0*/  MOV R2, 0xfc0 ;  /* 0x00000fc000027802 */ /* 0x000fce0000000f00 */
[----:B------:R-:W-:Y:S05]  /*0fb0*/  CALL.REL.NOINC `($__internal_0_$__cuda_sm3x_div_rn_noftz_f32_slowpath) ;  /* 0x0000000400e07944 */ /* 0x000fea0003c00000 */
[----:B------:R-:W-:-:S07]  /*0fc0*/  IMAD.MOV.U32 R6, RZ, RZ, R0 ;  /* 0x000000ffff067224 */ /* 0x000fce00078e0000 */
.L_x_13:
[----:B------:R-:W-:Y:S05]  /*0fd0*/  BSYNC.RECONVERGENT B0 ;  /* 0x0000000000007941 */ /* 0x000fea0003800200 */
.L_x_12:
[----:B------:R-:W0:Y:S01]  /*0fe0*/  LDC.64 R2, c[0x0][0x3a8] ;  /* 0x0000ea00ff027b82 */ /* 0x000e220000000a00 */
[----:B------:R-:W2:Y:S04]  /*0ff0*/  LDG.E R7, desc[UR36][R18.64+0x8] ;  /* 0x0000082412077981 */ /* 0x000ea8000c1e1900 */
[----:B0-----:R-:W3:Y:S01]  /*1000*/  LDG.E R9, desc[UR36][R2.64+0x4] ;  /* 0x0000042402097981 */ /* 0x001ee2000c1e1900 */
[----:B------:R-:W-:Y:S01]  /*1010*/  IABS R0, R32 ;  /* 0x0000002000007213 */ /* 0x000fe20000000000 */
[----:B------:R-:W-:Y:S01]  /*1020*/  VIADD R23, R23, UR40 ;  /* 0x0000002817177c36 */ /* 0x000fe20008000000 */
[----:B------:R-:W-:Y:S01]  /*1030*/  IADD3 R22, PT, PT, R22, UR40, RZ ;  /* 0x0000002816167c10 */ /* 0x000fe2000fffe0ff */
[----:B------:R-:W-:Y:S01]  /*1040*/  VIADD R33, R33, UR40 ;  /* 0x0000002821217c36 */ /* 0x000fe20008000000 */
[----:B------:R-:W0:Y:S02]  /*1050*/  I2F.RP R10, R0 ;  /* 0x00000000000a7306 */ /* 0x000e240000209400 */
[----:B------:R-:W-:-:S02]  /*1060*/  IABS R13, R22 ;  /* 0x00000016000d7213 */ /* 0x000fc40000000000 */
[----:B------:R-:W-:Y:S02]  /*1070*/  IABS R15, R33 ;  /* 0x00000021000f7213 */ /* 0x000fe40000000000 */
[----:B------:R-:W-:Y:S02]  /*1080*/  ISETP.GE.AND P2, PT, R23, RZ, PT ;  /* 0x000000ff1700720c */ /* 0x000fe40003f46270 */
[----:B------:R-:W-:Y:S01]  /*1090*/  ISETP.GE.AND P1, PT, R22, RZ, PT ;  /* 0x000000ff1600720c */ /* 0x000fe20003f26270 */
[----:B0-----:R-:W0:Y:S02]  /*10a0*/  MUFU.RCP R10, R10 ;  /* 0x0000000a000a7308 */ /* 0x001e240000001000 */
[----:B0-----:R-:W-:-:S06]  /*10b0*/  IADD3 R5, PT, PT, R10, 0xffffffe, RZ ;  /* 0x0ffffffe0a057810 */ /* 0x001fcc0007ffe0ff */
[----:B------:R-:W0:Y:S02]  /*10c0*/  F2I.FTZ.U32.TRUNC.NTZ R5, R5 ;  /* 0x0000000500057305 */ /* 0x000e24000021f000 */
[----:B0-----:R-:W-:Y:S02]  /*10d0*/  IMAD.MOV R11, RZ, RZ, -R5 ;  /* 0x000000ffff0b7224 */ /* 0x001fe400078e0a05 */
[----:B--2---:R-:W-:-:S04]  /*10e0*/  FADD R7, -R7, R6 ;  /* 0x0000000607077221 */ /* 0x004fc80000000100 */
[----:B------:R-:W-:Y:S01]  /*10f0*/  FFMA R4, R7, R7, R4 ;  /* 0x0000000707047223 */ /* 0x000fe20000000004 */
[----:B------:R-:W-:-:S03]  /*1100*/  IMAD.MOV.U32 R7, RZ, RZ, 0x3bbb989d ;  /* 0x3bbb989dff077424 */ /* 0x000fc600078e00ff */
[----:B---3--:R-:W-:Y:S01]  /*1110*/  FMUL R8, R4, R9 ;  /* 0x0000000904087220 */ /* 0x008fe20000400000 */
[----:B------:R-:W-:Y:S02]  /*1120*/  IMAD.MOV.U32 R4, RZ, RZ, RZ ;  /* 0x000000ffff047224 */ /* 0x000fe400078e00ff */
[----:B------:R-:W-:Y:S02]  /*1130*/  HFMA2 R9, -RZ, RZ, 3.7421875, 0 ;  /* 0x437c0000ff097431 */ /* 0x000fe400000001ff */
[----:B------:R-:W-:Y:S01]  /*1140*/  FFMA.SAT R6, R8, R7, 0.5 ;  /* 0x3f00000008067423 */ /* 0x000fe20000002007 */
[----:B------:R-:W-:Y:S01]  /*1150*/  IMAD R7, R11, R0, RZ ;  /* 0x000000000b077224 */ /* 0x000fe200078e02ff */
[----:B------:R-:W-:-:S03]  /*1160*/  IABS R11, R23 ;  /* 0x00000017000b7213 */ /* 0x000fc60000000000 */
[----:B------:R-:W-:Y:S01]  /*1170*/  IMAD.HI.U32 R4, R5, R7, R4 ;  /* 0x0000000705047227 */ /* 0x000fe200078e0004 */
[----:B------:R-:W-:-:S03]  /*1180*/  IABS R5, R32 ;  /* 0x0000002000057213 */ /* 0x000fc60000000000 */
[----:B------:R-:W-:Y:S02]  /*1190*/  FFMA.RM R6, R6, R9, 12582913 ;  /* 0x4b40000106067423 */ /* 0x000fe40000004009 */
[----:B------:R-:W-:Y:S02]  /*11a0*/  IMAD.MOV R7, RZ, RZ, -R5 ;  /* 0x000000ffff077224 */ /* 0x000fe400078e0a05 */
[----:B------:R-:W-:-:S04]  /*11b0*/  IMAD.HI.U32 R10, R4, R11, RZ ;  /* 0x0000000b040a7227 */ /* 0x000fc800078e00ff */
[----:B------:R-:W-:Y:S01]  /*11c0*/  FADD R9, R6, -12583039 ;  /* 0xcb40007f06097421 */ /* 0x000fe20000000000 */
[----:B------:R0:W2:Y:S01]  /*11d0*/  LDG.E R5, desc[UR36][R2.64] ;  /* 0x0000002402057981 */ /* 0x0000a2000c1e1900 */
[----:B------:R-:W-:Y:S02]  /*11e0*/  IMAD R11, R10, R7, R11 ;  /* 0x000000070a0b7224 */ /* 0x000fe400078e020b */
[----:B------:R-:W-:-:S03]  /*11f0*/  IMAD.HI.U32 R10, R4, R13, RZ ;  /* 0x0000000d040a7227 */ /* 0x000fc600078e00ff */
[----:B------:R-:W-:Y:S01]  /*1200*/  ISETP.GT.U32.AND P0, PT, R0, R11, PT ;  /* 0x0000000b0000720c */ /* 0x000fe20003f04070 */
[----:B------:R-:W-:Y:S02]  /*1210*/  IMAD R13, R10, R7, R13 ;  /* 0x000000070a0d7224 */ /* 0x000fe400078e020d */
[----:B------:R-:W-:-:S03]  /*1220*/  IMAD.HI.U32 R10, R4, R15, RZ ;  /* 0x0000000f040a7227 */ /* 0x000fc600078e00ff */
[----:B------:R-:W-:Y:S01]  /*1230*/  ISETP.GT.U32.AND P3, PT, R0, R13, PT ;  /* 0x0000000d0000720c */ /* 0x000fe20003f64070 */
[----:B------:R-:W-:-:S05]  /*1240*/  IMAD R15, R10, R7, R15 ;  /* 0x000000070a0f7224 */ /* 0x000fca00078e020f */
[----:B------:R-:W-:Y:S02]  /*1250*/  ISETP.GT.U32.AND P5, PT, R0, R15, PT ;  /* 0x0000000f0000720c */ /* 0x000fe40003fa4070 */
[----:B------:R-:W-:-:S04]  /*1260*/  @!P0 IADD3 R11, PT, PT, R11, -R0, RZ ;  /* 0x800000000b0b8210 */ /* 0x000fc80007ffe0ff */
[----:B------:R-:W-:Y:S01]  /*1270*/  ISETP.GT.U32.AND P0, PT, R0, R11, PT ;  /* 0x0000000b0000720c */ /* 0x000fe20003f04070 */
[----:B------:R-:W-:-:S06]  /*1280*/  @!P3 IMAD.IADD R13, R13, 0x1, -R0 ;  /* 0x000000010d0db824 */ /* 0x000fcc00078e0a00 */
[----:B------:R-:W-:Y:S01]  /*1290*/  @!P5 IMAD.IADD R15, R15, 0x1, -R0 ;  /* 0x000000010f0fd824 */ /* 0x000fe200078e0a00 */
[----:B------:R-:W-:-:S04]  /*12a0*/  ISETP.GT.U32.AND P4, PT, R0, R13, PT ;  /* 0x0000000d0000720c */ /* 0x000fc80003f84070 */
[----:B------:R-:W-:Y:S02]  /*12b0*/  ISETP.GT.U32.AND P5, PT, R0, R15, PT ;  /* 0x0000000f0000720c */ /* 0x000fe40003fa4070 */
[----:B------:R-:W-:Y:S01]  /*12c0*/  ISETP.GE.AND P3, PT, R33, RZ, PT ;  /* 0x000000ff2100720c */ /* 0x000fe20003f66270 */
[----:B------:R-:W-:Y:S01]  /*12d0*/  FFMA R9, R8, 1.4426950216293334961, -R9 ;  /* 0x3fb8aa3b08097823 */ /* 0x000fe20000000809 */
[----:B------:R-:W-:Y:S02]  /*12e0*/  @!P0 IADD3 R11, PT, PT, R11, -R0, RZ ;  /* 0x800000000b0b8210 */ /* 0x000fe40007ffe0ff */
[----:B------:R-:W-:Y:S01]  /*12f0*/  ISETP.NE.AND P0, PT, R32, RZ, PT ;  /* 0x000000ff2000720c */ /* 0x000fe20003f05270 */
[----:B------:R-:W-:Y:S01]  /*1300*/  FFMA R9, R8, 1.925963033500011079e-08, R9 ;  /* 0x32a5706008097823 */ /* 0x000fe20000000009 */
[----:B------:R-:W-:Y:S01]  /*1310*/  LOP3.LUT R8, RZ, R32, RZ, 0x33, !PT ;  /* 0x00000020ff087212 */ /* 0x000fe200078e33ff */
[----:B------:R-:W-:Y:S02]  /*1320*/  @!P2 IMAD.MOV R11, RZ, RZ, -R11 ;  /* 0x000000ffff0ba224 */ /* 0x000fe400078e0a0b */
[----:B------:R-:W-:-:S02]  /*1330*/  @!P4 IMAD.IADD R13, R13, 0x1, -R0 ;  /* 0x000000010d0dc824 */ /* 0x000fc400078e0a00 */
[----:B------:R-:W-:Y:S01]  /*1340*/  @!P5 IMAD.IADD R15, R15, 0x1, -R0 ;  /* 0x000000010f0fd824 */ /* 0x000fe200078e0a00 */
[----:B------:R-:W-:-:S03]  /*1350*/  SEL R11, R8, R11, !P0 ;  /* 0x0000000b080b7207 */ /* 0x000fc60004000000 */
[----:B------:R-:W-:Y:S01]  /*1360*/  @!P3 IMAD.MOV R15, RZ, RZ, -R15 ;  /* 0x000000ffff0fb224 */ /* 0x000fe200078e0a0f */
[----:B------:R-:W-:Y:S01]  /*1370*/  @!P1 IADD3 R13, PT, PT, -R13, RZ, RZ ;  /* 0x000000ff0d0d9210 */ /* 0x000fe20007ffe1ff */
[----:B------:R-:W-:-:S03]  /*1380*/  IMAD.IADD R11, R32, 0x1, R11 ;  /* 0x00000001200b7824 */ /* 0x000fc600078e020b */
[C---:B------:R-:W-:Y:S02]  /*1390*/  SEL R15, R8.reuse, R15, !P0 ;  /* 0x0000000f080f7207 */ /* 0x040fe40004000000 */
[----:B------:R-:W-:Y:S02]  /*13a0*/  SEL R13, R8, R13, !P0 ;  /* 0x0000000d080d7207 */ /* 0x000fe40004000000 */
[----:B------:R-:W-:Y:S01]  /*13b0*/  ISETP.GE.AND P1, PT, R11, RZ, PT ;  /* 0x000000ff0b00720c */ /* 0x000fe20003f26270 */
[C---:B------:R-:W-:Y:S01]  /*13c0*/  IMAD.IADD R15, R32.reuse, 0x1, R15 ;  /* 0x00000001200f7824 */ /* 0x040fe200078e020f */
[----:B------:R-:W-:Y:S02]  /*13d0*/  IABS R11, R11 ;  /* 0x0000000b000b7213 */ /* 0x000fe40000000000 */
[----:B0-----:R-:W-:Y:S02]  /*13e0*/  IADD3 R2, PT, PT, R32, R13, RZ ;  /* 0x0000000d20027210 */ /* 0x001fe40007ffe0ff */
[----:B------:R-:W-:Y:S01]  /*13f0*/  IABS R3, R15 ;  /* 0x0000000f00037213 */ /* 0x000fe20000000000 */
[----:B------:R-:W-:Y:S01]  /*1400*/  IMAD.HI.U32 R10, R4, R11, RZ ;  /* 0x0000000b040a7227 */ /* 0x000fe200078e00ff */
[----:B------:R-:W-:-:S03]  /*1410*/  IABS R13, R2 ;  /* 0x00000002000d7213 */ /* 0x000fc60000000000 */
[----:B------:R-:W-:Y:S02]  /*1420*/  IMAD R11, R10, R7, R11 ;  /* 0x000000070a0b7224 */ /* 0x000fe400078e020b */
[----:B------:R-:W-:-:S04]  /*1430*/  IMAD.HI.U32 R10, R4, R13, RZ ;  /* 0x0000000d040a7227 */ /* 0x000fc800078e00ff */
[----:B------:R-:W-:-:S04]  /*1440*/  IMAD.HI.U32 R4, R4, R3, RZ ;  /* 0x0000000304047227 */ /* 0x000fc800078e00ff */
[-C--:B------:R-:W-:Y:S02]  /*1450*/  IMAD R13, R10, R7.reuse, R13 ;  /* 0x000000070a0d7224 */ /* 0x080fe400078e020d */
[----:B------:R-:W-:Y:S02]  /*1460*/  IMAD R7, R4, R7, R3 ;  /* 0x0000000704077224 */ /* 0x000fe400078e0203 */
[----:B------:R-:W3:Y:S01]  /*1470*/  LDG.E R4, desc[UR36][R16.64] ;  /* 0x0000002410047981 */ /* 0x000ee2000c1e1900 */
[C---:B------:R-:W-:Y:S02]  /*1480*/  ISETP.GT.U32.AND P3, PT, R0.reuse, R13, PT ;  /* 0x0000000d0000720c */ /* 0x040fe40003f64070 */
[C---:B------:R-:W-:Y:S02]  /*1490*/  ISETP.GT.U32.AND P2, PT, R0.reuse, R11, PT ;  /* 0x0000000b0000720c */ /* 0x040fe40003f44070 */
[----:B------:R-:W-:-:S09]  /*14a0*/  ISETP.GT.U32.AND P4, PT, R0, R7, PT ;  /* 0x000000070000720c */ /* 0x000fd20003f84070 */
[--C-:B------:R-:W-:Y:S02]  /*14b0*/  @!P3 IMAD.IADD R13, R13, 0x1, -R0.reuse ;  /* 0x000000010d0db824 */ /* 0x100fe400078e0a00 */
[----:B------:R-:W-:Y:S02]  /*14c0*/  @!P2 IADD3 R11, PT, PT, R11, -R0, RZ ;  /* 0x800000000b0ba210 */ /* 0x000fe40007ffe0ff */
[--C-:B------:R-:W-:Y:S01]  /*14d0*/  @!P4 IMAD.IADD R7, R7, 0x1, -R0.reuse ;  /* 0x000000010707c824 */ /* 0x100fe200078e0a00 */
[C---:B------:R-:W-:Y:S02]  /*14e0*/  ISETP.GT.U32.AND P3, PT, R0.reuse, R13, PT ;  /* 0x0000000d0000720c */ /* 0x040fe40003f64070 */
[C---:B------:R-:W-:Y:S02]  /*14f0*/  ISETP.GT.U32.AND P2, PT, R0.reuse, R11, PT ;  /* 0x0000000b0000720c */ /* 0x040fe40003f44070 */
[----:B------:R-:W-:Y:S02]  /*1500*/  ISETP.GT.U32.AND P5, PT, R0, R7, PT ;  /* 0x000000070000720c */ /* 0x000fe40003fa4070 */
[----:B------:R-:W-:Y:S01]  /*1510*/  ISETP.GE.AND P4, PT, R2, RZ, PT ;  /* 0x000000ff0200720c */ /* 0x000fe20003f86270 */
[----:B------:R-:W0:Y:S01]  /*1520*/  MUFU.EX2 R9, R9 ;  /* 0x0000000900097308 */ /* 0x000e220000000800 */
[----:B------:R-:W-:Y:S01]  /*1530*/  ISETP.GE.AND P6, PT, R15, RZ, PT ;  /* 0x000000ff0f00720c */ /* 0x000fe20003fc6270 */
[----:B------:R-:W1:Y:S04]  /*1540*/  LDC.64 R2, c[0x0][0x380] ;  /* 0x0000e000ff027b82 */ /* 0x000e680000000a00 */
[----:B------:R-:W-:-:S02]  /*1550*/  @!P3 IMAD.IADD R13, R13, 0x1, -R0 ;  /* 0x000000010d0db824 */ /* 0x000fc400078e0a00 */
[----:B------:R-:W-:Y:S02]  /*1560*/  @!P2 IADD3 R11, PT, PT, R11, -R0, RZ ;  /* 0x800000000b0ba210 */ /* 0x000fe40007ffe0ff */
[----:B------:R-:W-:Y:S02]  /*1570*/  @!P5 IMAD.IADD R7, R7, 0x1, -R0 ;  /* 0x000000010707d824 */ /* 0x000fe400078e0a00 */
[----:B------:R-:W-:Y:S01]  /*1580*/  @!P4 IMAD.MOV R13, RZ, RZ, -R13 ;  /* 0x000000ffff0dc224 */ /* 0x000fe200078e0a0d */
[----:B------:R-:W-:Y:S01]  /*1590*/  @!P1 IADD3 R11, PT, PT, -R11, RZ, RZ ;  /* 0x000000ff0b0b9210 */ /* 0x000fe20007ffe1ff */
[----:B------:R-:W-:Y:S01]  /*15a0*/  IMAD.SHL.U32 R6, R6, 0x800000, RZ ;  /* 0x0080000006067824 */ /* 0x000fe200078e00ff */
[----:B------:R-:W-:Y:S02]  /*15b0*/  @!P6 IADD3 R7, PT, PT, -R7, RZ, RZ ;  /* 0x000000ff0707e210 */ /* 0x000fe40007ffe1ff */
[C---:B------:R-:W-:Y:S02]  /*15c0*/  SEL R11, R8.reuse, R11, !P0 ;  /* 0x0000000b080b7207 */ /* 0x040fe40004000000 */
[----:B------:R-:W-:Y:S01]  /*15d0*/  SEL R0, R8, R13, !P0 ;  /* 0x0000000d08007207 */ /* 0x000fe20004000000 */
[----:B0-----:R-:W-:Y:S01]  /*15e0*/  FMUL R6, R6, R9 ;  /* 0x0000000906067220 */ /* 0x001fe20000400000 */
[----:B------:R-:W-:-:S03]  /*15f0*/  SEL R7, R8, R7, !P0 ;  /* 0x0000000708077207 */ /* 0x000fc60004000000 */
[----:B------:R-:W-:-:S04]  /*1600*/  IMAD R0, R32, R11, R0 ;  /* 0x0000000b20007224 */ /* 0x000fc800078e0200 */
[----:B------:R-:W-:-:S04]  /*1610*/  IMAD R7, R32, R0, R7 ;  /* 0x0000000020077224 */ /* 0x000fc800078e0207 */
[----:B-1----:R-:W-:-:S04]  /*1620*/  IMAD.WIDE R2, R7, 0x8, R2 ;  /* 0x0000000807027825 */ /* 0x002fc800078e0202 */
[----:B--2---:R-:W-:-:S04]  /*1630*/  FMUL R9, R5, R6 ;  /* 0x0000000605097220 */ /* 0x004fc80000400000 */
[----:B---3--:R-:W-:-:S05]  /*1640*/  FMUL R5, R9, R4 ;  /* 0x0000000409057220 */ /* 0x008fca0000400000 */
[----:B------:R1:W-:Y:S04]  /*1650*/  REDG.E.ADD.F32.FTZ.RN.STRONG.GPU desc[UR36][R2.64], R5 ;  /* 0x00000005020079a6 */ /* 0x0003e8000c12f324 */
[----:B------:R-:W2:Y:S01]  /*1660*/  LDG.E R0, desc[UR36][R16.64+0x4] ;  /* 0x0000042410007981 */ /* 0x000ea2000c1e1900 */
[----:B------:R-:W-:Y:S02]  /*1670*/  VIADD R24, R24, UR38 ;  /* 0x0000002618187c36 */ /* 0x000fe40008000000 */
[----:B--2---:R-:W-:Y:S01]  /*1680*/  FMUL R7, R9, R0 ;  /* 0x0000000009077220 */ /* 0x004fe20000400000 */
[----:B------:R-:W-:-:S04]  /*1690*/  IMAD R9, R34, R29, RZ ;  /* 0x0000001d22097224 */ /* 0x000fc800078e02ff */
[----:B------:R1:W-:Y:S01]  /*16a0*/  REDG.E.ADD.F32.FTZ.RN.STRONG.GPU desc[UR36][R2.64+0x4], R7 ;  /* 0x00000407020079a6 */ /* 0x0003e2000c12f324 */
[----:B------:R-:W-:-:S13]  /*16b0*/  ISETP.GE.AND P0, PT, R24, R9, PT ;  /* 0x000000091800720c */ /* 0x000fda0003f06270 */
[----:B-1----:R-:W-:Y:S05]  /*16c0*/  @!P0 BRA `(.L_x_14) ;  /* 0xffffffe800e88947 */ /* 0x002fea000383ffff */
.L_x_1:
[----:B------:R-:W-:Y:S05]  /*16d0*/  BSYNC B7 ;  /* 0x0000000000077941 */ /* 0x000fea0003800000 */
.L_x_0:
[----:B------:R-:W0:Y:S01]  /*16e0*/  LDCU UR4, c[0x0][0x378] ;  /* 0x00006f00ff0477ac */ /* 0x000e220008000800 */
[----:B------:R-:W1:Y:S01]  /*16f0*/  LDCU UR5, c[0x0][0x390] ;  /* 0x00007200ff0577ac */ /* 0x000e620008000800 */
[----:B0-----:R-:W-:-:S05]  /*1700*/  VIADD R30, R30, UR4 ;  /* 0x000000041e1e7c36 */ /* 0x001fca0008000000 */
[----:B-1----:R-:W-:-:S13]  /*1710*/  ISETP.GE.AND P0, PT, R30, UR5, PT ;  /* 0x000000051e007c0c */ /* 0x002fda000bf06270 */
[----:B------:R-:W-:Y:S05]  /*1720*/  @!P0 BRA `(.L_x_15) ;  /* 0xffffffe800848947 */ /* 0x000fea000383ffff */
[----:B------:R-:W-:Y:S05]  /*1730*/  EXIT ;  /* 0x000000000000794d */ /* 0x000fea0003800000 */
        .weak           $__internal_0_$__cuda_sm3x_div_rn_noftz_f32_slowpath
        .type           $__internal_0_$__cuda_sm3x_div_rn_noftz_f32_slowpath,@function
        .size           $__internal_0_$__cuda_sm3x_div_rn_noftz_f32_slowpath,(.L_x_56 - $__internal_0_$__cuda_sm3x_div_rn_noftz_f32_slowpath)
$__internal_0_$__cuda_sm3x_div_rn_noftz_f32_slowpath:
[----:B------:R-:W-:Y:S01]  /*1740*/  SHF.R.U32.HI R3, RZ, 0x17, R28 ;  /* 0x00000017ff037819 */ /* 0x000fe2000001161c */
[----:B------:R-:W-:Y:S01]  /*1750*/  BSSY.RECONVERGENT B1, `(.L_x_16) ;  /* 0x0000063000017945 */ /* 0x000fe20003800200 */
[----:B------:R-:W-:Y:S01]  /*1760*/  SHF.R.U32.HI R5, RZ, 0x17, R0 ;  /* 0x00000017ff057819 */ /* 0x000fe20000011600 */
[----:B------:R-:W-:Y:S01]  /*1770*/  IMAD.MOV.U32 R7, RZ, RZ, R28 ;  /* 0x000000ffff077224 */ /* 0x000fe200078e001c */
[----:B------:R-:W-:Y:S02]  /*1780*/  LOP3.LUT R3, R3, 0xff, RZ, 0xc0, !PT ;  /* 0x000000ff03037812 */ /* 0x000fe400078ec0ff */
[----:B------:R-:W-:Y:S02]  /*1790*/  LOP3.LUT R8, R5, 0xff, RZ, 0xc0, !PT ;  /* 0x000000ff05087812 */ /* 0x000fe400078ec0ff */
[----:B------:R-:W-:-:S03]  /*17a0*/  IADD3 R9, PT, PT, R3, -0x1, RZ ;  /* 0xffffffff03097810 */ /* 0x000fc60007ffe0ff */
[----:B------:R-:W-:Y:S01]  /*17b0*/  VIADD R6, R8, 0xffffffff ;  /* 0xffffffff08067836 */ /* 0x000fe20000000000 */
[----:B------:R-:W-:-:S04]  /*17c0*/  ISETP.GT.U32.AND P0, PT, R9, 0xfd, PT ;  /* 0x000000fd0900780c */ /* 0x000fc80003f04070 */
[----:B------:R-:W-:-:S13]  /*17d0*/  ISETP.GT.U32.OR P0, PT, R6, 0xfd, P0 ;  /* 0x000000fd0600780c */ /* 0x000fda0000704470 */
[----:B------:R-:W-:Y:S01]  /*17e0*/  @!P0 MOV R5, RZ ;  /* 0x000000ff00058202 */ /* 0x000fe20000000f00 */
[----:B------:R-:W-:Y:S06]  /*17f0*/  @!P0 BRA `(.L_x_17) ;  /* 0x00000000005c8947 */ /* 0x000fec0003800000 */
[----:B------:R-:W-:Y:S02]  /*1800*/  FSETP.GTU.FTZ.AND P0, PT, |R0|, +INF , PT ;  /* 0x7f8000000000780b */ /* 0x000fe40003f1c200 */
[----:B------:R-:W-:-:S04]  /*1810*/  FSETP.GTU.FTZ.AND P1, PT, |R28|, +INF , PT ;  /* 0x7f8000001c00780b */ /* 0x000fc80003f3c200 */
[----:B------:R-:W-:-:S13]  /*1820*/  PLOP3.LUT P0, PT, P0, P1, PT, 0xf8, 0x8f ;  /* 0x00000000008f781c */ /* 0x000fda0000703f70 */
[----:B------:R-:W-:Y:S05]  /*1830*/  @P0 BRA `(.L_x_18) ;  /* 0x00000004004c0947 */ /* 0x000fea0003800000 */
[----:B------:R-:W-:-:S13]  /*1840*/  LOP3.LUT P0, RZ, R7, 0x7fffffff, R0, 0xc8, !PT ;  /* 0x7fffffff07ff7812 */ /* 0x000fda000780c800 */
[----:B------:R-:W-:Y:S05]  /*1850*/  @!P0 BRA `(.L_x_19) ;  /* 0x00000004003c8947 */ /* 0x000fea0003800000 */
[----:B------:R-:W-:Y:S02]  /*1860*/  FSETP.NEU.FTZ.AND P0, PT, |R0|, +INF , PT ;  /* 0x7f8000000000780b */ /* 0x000fe40003f1d200 */
[----:B------:R-:W-:Y:S02]  /*1870*/  FSETP.NEU.FTZ.AND P2, PT, |R28|, +INF , PT ;  /* 0x7f8000001c00780b */ /* 0x000fe40003f5d200 */
[----:B------:R-:W-:-:S11]  /*1880*/  FSETP.NEU.FTZ.AND P1, PT, |R0|, +INF , PT ;  /* 0x7f8000000000780b */ /* 0x000fd60003f3d200 */
[----:B------:R-:W-:Y:S05]  /*1890*/  @!P2 BRA !P0, `(.L_x_19) ;  /* 0x00000004002ca947 */ /* 0x000fea0004000000 */
[----:B------:R-:W-:-:S04]  /*18a0*/  LOP3.LUT P0, RZ, R0, 0x7fffffff, RZ, 0xc0, !PT ;  /* 0x7fffffff00ff7812 */ /* 0x000fc8000780c0ff */
[----:B------:R-:W-:-:S13]  /*18b0*/  PLOP3.LUT P0, PT, P2, P0, PT, 0x2f, 0xf2 ;  /* 0x0000000000f2781c */ /* 0x000fda0001700577 */
[----:B------:R-:W-:Y:S05]  /*18c0*/  @P0 BRA `(.L_x_20) ;  /* 0x0000000400180947 */ /* 0x000fea0003800000 */
[----:B------:R-:W-:-:S04]  /*18d0*/  LOP3.LUT P0, RZ, R7, 0x7fffffff, RZ, 0xc0, !PT ;  /* 0x7fffffff07ff7812 */ /* 0x000fc8000780c0ff */
[----:B------:R-:W-:-:S13]  /*18e0*/  PLOP3.LUT P0, PT, P1, P0, PT, 0x2f, 0xf2 ;  /* 0x0000000000f2781c */ /* 0x000fda0000f00577 */
[----:B------:R-:W-:Y:S05]  /*18f0*/  @P0 BRA `(.L_x_21) ;  /* 0x0000000400000947 */ /* 0x000fea0003800000 */
[----:B------:R-:W-:Y:S02]  /*1900*/  ISETP.GE.AND P0, PT, R6, RZ, PT ;  /* 0x000000ff0600720c */ /* 0x000fe40003f06270 */
[----:B------:R-:W-:-:S11]  /*1910*/  ISETP.GE.AND P1, PT, R9, RZ, PT ;  /* 0x000000ff0900720c */ /* 0x000fd60003f26270 */
[----:B------:R-:W-:Y:S02]  /*1920*/  @P0 IMAD.MOV.U32 R5, RZ, RZ, RZ ;  /* 0x000000ffff050224 */ /* 0x000fe400078e00ff */
[----:B------:R-:W-:Y:S01]  /*1930*/  @!P0 FFMA R0, R0, 1.84467440737095516160e+19, RZ ;  /* 0x5f80000000008823 */ /* 0x000fe200000000ff */
[----:B------:R-:W-:Y:S02]  /*1940*/  @!P0 IMAD.MOV.U32 R5, RZ, RZ, -0x40 ;  /* 0xffffffc0ff058424 */ /* 0x000fe400078e00ff */
[----:B------:R-:W-:-:S03]  /*1950*/  @!P1 FFMA R7, R28, 1.84467440737095516160e+19, RZ ;  /* 0x5f8000001c079823 */ /* 0x000fc600000000ff */
[----:B------:R-:W-:-:S07]  /*1960*/  @!P1 IADD3 R5, PT, PT, R5, 0x40, RZ ;  /* 0x0000004005059810 */ /* 0x000fce0007ffe0ff */
.L_x_17:
[----:B------:R-:W-:Y:S01]  /*1970*/  LEA R6, R3, 0xc0800000, 0x17 ;  /* 0xc080000003067811 */ /* 0x000fe200078eb8ff */
[----:B------:R-:W-:Y:S01]  /*1980*/  VIADD R8, R8, 0xffffff81 ;  /* 0xffffff8108087836 */ /* 0x000fe20000000000 */
[----:B------:R-:W-:Y:S03]  /*1990*/  BSSY.RECONVERGENT B2, `(.L_x_22) ;  /* 0x0000035000027945 */ /* 0x000fe60003800200 */
[----:B------:R-:W-:Y:S02]  /*19a0*/  IMAD.IADD R10, R7, 0x1, -R6 ;  /* 0x00000001070a7824 */ /* 0x000fe400078e0a06 */
[C---:B------:R-:W-:Y:S01]  /*19b0*/  IMAD R0, R8.reuse, -0x800000, R0 ;  /* 0xff80000008007824 */ /* 0x040fe200078e0200 */
[----:B------:R-:W-:Y:S01]  /*19c0*/  IADD3 R8, PT, PT, R8, 0x7f, -R3 ;  /* 0x0000007f08087810 */ /* 0x000fe20007ffe803 */
[----:B------:R-:W0:Y:S01]  /*19d0*/  MUFU.RCP R7, R10 ;  /* 0x0000000a00077308 */ /* 0x000e220000001000 */
[----:B------:R-:W-:-:S02]  /*19e0*/  FADD.FTZ R9, -R10, -RZ ;  /* 0x800000ff0a097221 */ /* 0x000fc40000010100 */
[----:B------:R-:W-:Y:S02]  /*19f0*/  IADD3 R8, PT, PT, R8, R5, RZ ;  /* 0x0000000508087210 */ /* 0x000fe40007ffe0ff */
[----:B0-----:R-:W-:-:S04]  /*1a00*/  FFMA R6, R7, R9, 1 ;  /* 0x3f80000007067423 */ /* 0x001fc80000000009 */
[----:B------:R-:W-:-:S04]  /*1a10*/  FFMA R7, R7, R6, R7 ;  /* 0x0000000607077223 */ /* 0x000fc80000000007 */
[----:B------:R-:W-:-:S04]  /*1a20*/  FFMA R6, R0, R7, RZ ;  /* 0x0000000700067223 */ /* 0x000fc800000000ff */
[----:B------:R-:W-:-:S04]  /*1a30*/  FFMA R11, R9, R6, R0 ;  /* 0x00000006090b7223 */ /* 0x000fc80000000000 */
[----:B------:R-:W-:-:S04]  /*1a40*/  FFMA R6, R7, R11, R6 ;  /* 0x0000000b07067223 */ /* 0x000fc80000000006 */
[----:B------:R-:W-:-:S04]  /*1a50*/  FFMA R9, R9, R6, R0 ;  /* 0x0000000609097223 */ /* 0x000fc80000000000 */
[----:B------:R-:W-:-:S05]  /*1a60*/  FFMA R0, R7, R9, R6 ;  /* 0x0000000907007223 */ /* 0x000fca0000000006 */
[----:B------:R-:W-:-:S04]  /*1a70*/  SHF.R.U32.HI R3, RZ, 0x17, R0 ;  /* 0x00000017ff037819 */ /* 0x000fc80000011600 */
[----:B------:R-:W-:-:S05]  /*1a80*/  LOP3.LUT R3, R3, 0xff, RZ, 0xc0, !PT ;  /* 0x000000ff03037812 */ /* 0x000fca00078ec0ff */
[----:B------:R-:W-:-:S04]  /*1a90*/  IMAD.IADD R10, R3, 0x1, R8 ;  /* 0x00000001030a7824 */ /* 0x000fc800078e0208 */
[----:B------:R-:W-:-:S05]  /*1aa0*/  VIADD R3, R10, 0xffffffff ;  /* 0xffffffff0a037836 */ /* 0x000fca0000000000 */
[----:B------:R-:W-:-:S13]  /*1ab0*/  ISETP.GE.U32.AND P0, PT, R3, 0xfe, PT ;  /* 0x000000fe0300780c */ /* 0x000fda0003f06070 */
[----:B------:R-:W-:Y:S05]  /*1ac0*/  @!P0 BRA `(.L_x_23) ;  /* 0x0000000000808947 */ /* 0x000fea0003800000 */
[----:B------:R-:W-:-:S13]  /*1ad0*/  ISETP.GT.AND P0, PT, R10, 0xfe, PT ;  /* 0x000000fe0a00780c */ /* 0x000fda0003f04270 */
[----:B------:R-:W-:Y:S05]  /*1ae0*/  @P0 BRA `(.L_x_24) ;  /* 0x00000000006c0947 */ /* 0x000fea0003800000 */
[----:B------:R-:W-:-:S13]  /*1af0*/  ISETP.GE.AND P0, PT, R10, 0x1, PT ;  /* 0x000000010a00780c */ /* 0x000fda0003f06270 */
[----:B------:R-:W-:Y:S05]  /*1b00*/  @P0 BRA `(.L_x_25) ;  /* 0x0000000000740947 */ /* 0x000fea0003800000 */
[----:B------:R-:W-:Y:S02]  /*1b10*/  ISETP.GE.AND P0, PT, R10, -0x18, PT ;  /* 0xffffffe80a00780c */ /* 0x000fe40003f06270 */
[----:B------:R-:W-:-:S11]  /*1b20*/  LOP3.LUT R0, R0, 0x80000000, RZ, 0xc0, !PT ;  /* 0x8000000000007812 */ /* 0x000fd600078ec0ff */
[----:B------:R-:W-:Y:S05]  /*1b30*/  @!P0 BRA `(.L_x_25) ;  /* 0x0000000000688947 */ /* 0x000fea0003800000 */
[-CC-:B------:R-:W-:Y:S01]  /*1b40*/  FFMA.RZ R3, R7, R9.reuse, R6.reuse ;  /* 0x0000000907037223 */ /* 0x180fe2000000c006 */
[C---:B------:R-:W-:Y:S02]  /*1b50*/  IADD3 R8, PT, PT, R10.reuse, 0x20, RZ ;  /* 0x000000200a087810 */ /* 0x040fe40007ffe0ff */
[C---:B------:R-:W-:Y:S02]  /*1b60*/  ISETP.NE.AND P2, PT, R10.reuse, RZ, PT ;  /* 0x000000ff0a00720c */ /* 0x040fe40003f45270 */
[----:B------:R-:W-:Y:S01]  /*1b70*/  LOP3.LUT R5, R3, 0x7fffff, RZ, 0xc0, !PT ;  /* 0x007fffff03057812 */ /* 0x000fe200078ec0ff */
[CCC-:B------:R-:W-:Y:S01]  /*1b80*/  FFMA.RP R3, R7.reuse, R9.reuse, R6.reuse ;  /* 0x0000000907037223 */ /* 0x1c0fe20000008006 */
[----:B------:R-:W-:Y:S01]  /*1b90*/  FFMA.RM R6, R7, R9, R6 ;  /* 0x0000000907067223 */ /* 0x000fe20000004006 */
[----:B------:R-:W-:Y:S01]  /*1ba0*/  IMAD.MOV R7, RZ, RZ, -R10 ;  /* 0x000000ffff077224 */ /* 0x000fe200078e0a0a */
[----:B------:R-:W-:Y:S02]  /*1bb0*/  LOP3.LUT R5, R5, 0x800000, RZ, 0xfc, !PT ;  /* 0x0080000005057812 */ /* 0x000fe400078efcff */
[----:B------:R-:W-:-:S02]  /*1bc0*/  ISETP.NE.AND P1, PT, R10, RZ, PT ;  /* 0x000000ff0a00720c */ /* 0x000fc40003f25270 */
[----:B------:R-:W-:Y:S02]  /*1bd0*/  SHF.L.U32 R8, R5, R8, RZ ;  /* 0x0000000805087219 */ /* 0x000fe400000006ff */
[----:B------:R-:W-:Y:S02]  /*1be0*/  FSETP.NEU.FTZ.AND P0, PT, R3, R6, PT ;  /* 0x000000060300720b */ /* 0x000fe40003f1d000 */
[----:B------:R-:W-:Y:S02]  /*1bf0*/  SEL R6, R7, RZ, P2 ;  /* 0x000000ff07067207 */ /* 0x000fe40001000000 */
[----:B------:R-:W-:Y:S02]  /*1c00*/  ISETP.NE.AND P1, PT, R8, RZ, P1 ;  /* 0x000000ff0800720c */ /* 0x000fe40000f25270 */
[----:B------:R-:W-:Y:S02]  /*1c10*/  SHF.R.U32.HI R6, RZ, R6, R5 ;  /* 0x00000006ff067219 */ /* 0x000fe40000011605 */
[----:B------:R-:W-:-:S02]  /*1c20*/  PLOP3.LUT P0, PT, P0, P1, PT, 0xf8, 0x8f ;  /* 0x00000000008f781c */ /* 0x000fc40000703f70 */
[----:B------:R-:W-:Y:S02]  /*1c30*/  SHF.R.U32.HI R8, RZ, 0x1, R6 ;  /* 0x00000001ff087819 */ /* 0x000fe40000011606 */
[----:B------:R-:W-:-:S04]  /*1c40*/  SEL R3, RZ, 0x1, !P0 ;  /* 0x00000001ff037807 */ /* 0x000fc80004000000 */
[----:B------:R-:W-:-:S04]  /*1c50*/  LOP3.LUT R3, R3, 0x1, R8, 0xf8, !PT ;  /* 0x0000000103037812 */ /* 0x000fc800078ef808 */
[----:B------:R-:W-:-:S05]  /*1c60*/  LOP3.LUT R3, R3, R6, RZ, 0xc0, !PT ;  /* 0x0000000603037212 */ /* 0x000fca00078ec0ff */
[----:B------:R-:W-:-:S05]  /*1c70*/  IMAD.IADD R3, R8, 0x1, R3 ;  /* 0x0000000108037824 */ /* 0x000fca00078e0203 */
[----:B------:R-:W-:Y:S01]  /*1c80*/  LOP3.LUT R0, R3, R0, RZ, 0xfc, !PT ;  /* 0x0000000003007212 */ /* 0x000fe200078efcff */
[----:B------:R-:W-:Y:S06]  /*1c90*/  BRA `(.L_x_25) ;  /* 0x0000000000107947 */ /* 0x000fec0003800000 */
.L_x_24:
[----:B------:R-:W-:-:S04]  /*1ca0*/  LOP3.LUT R0, R0, 0x80000000, RZ, 0xc0, !PT ;  /* 0x8000000000007812 */ /* 0x000fc800078ec0ff */
[----:B------:R-:W-:Y:S01]  /*1cb0*/  LOP3.LUT R0, R0, 0x7f800000, RZ, 0xfc, !PT ;  /* 0x7f80000000007812 */ /* 0x000fe200078efcff */
[----:B------:R-:W-:Y:S06]  /*1cc0*/  BRA `(.L_x_25) ;  /* 0x0000000000047947 */ /* 0x000fec0003800000 */
.L_x_23:
[----:B------:R-:W-:-:S07]  /*1cd0*/  LEA R0, R8, R0, 0x17 ;  /* 0x0000000008007211 */ /* 0x000fce00078eb8ff */
.L_x_25:
[----:B------:R-:W-:Y:S05]  /*1ce0*/  BSYNC.RECONVERGENT B2 ;  /* 0x0000000000027941 */ /* 0x000fea0003800200 */
.L_x_22:
[----:B------:R-:W-:Y:S05]  /*1cf0*/  BRA `(.L_x_26) ;  /* 0x0000000000207947 */ /* 0x000fea0003800000 */
.L_x_21:
[----:B------:R-:W-:-:S04]  /*1d00*/  LOP3.LUT R0, R7, 0x80000000, R0, 0x48, !PT ;  /* 0x8000000007007812 */ /* 0x000fc800078e4800 */
[----:B------:R-:W-:Y:S01]  /*1d10*/  LOP3.LUT R0, R0, 0x7f800000, RZ, 0xfc, !PT ;  /* 0x7f80000000007812 */ /* 0x000fe200078efcff */
[----:B------:R-:W-:Y:S06]  /*1d20*/  BRA `(.L_x_26) ;  /* 0x0000000000147947 */ /* 0x000fec0003800000 */
.L_x_20:
[----:B------:R-:W-:Y:S01]  /*1d30*/  LOP3.LUT R0, R7, 0x80000000, R0, 0x48, !PT ;  /* 0x8000000007007812 */ /* 0x000fe200078e4800 */
[----:B------:R-:W-:Y:S06]  /*1d40*/  BRA `(.L_x_26) ;  /* 0x00000000000c7947 */ /* 0x000fec0003800000 */
.L_x_19:
[----:B------:R-:W0:Y:S01]  /*1d50*/  MUFU.RSQ R0, -QNAN ;  /* 0xffc0000000007908 */ /* 0x000e220000001400 */
[----:B------:R-:W-:Y:S05]  /*1d60*/  BRA `(.L_x_26) ;  /* 0x0000000000047947 */ /* 0x000fea0003800000 */
.L_x_18:
[----:B------:R-:W-:-:S07]  /*1d70*/  FADD.FTZ R0, R0, R28 ;  /* 0x0000001c00007221 */ /* 0x000fce0000010000 */
.L_x_26:
[----:B------:R-:W-:Y:S05]  /*1d80*/  BSYNC.RECONVERGENT B1 ;  /* 0x0000000000017941 */ /* 0x000fea0003800200 */
.L_x_16:
[----:B------:R-:W-:-:S04]  /*1d90*/  IMAD.MOV.U32 R3, RZ, RZ, 0x0 ;  /* 0x00000000ff037424 */ /* 0x000fc800078e00ff */
[----:B0-----:R-:W-:Y:S05]  /*1da0*/  RET.REL.NODEC R2 `(scatter) ;  /* 0xffffffe002947950 */ /* 0x001fea0003c3ffff */
.L_x_27:
[----:B------:R-:W-:-:S00]  /*1db0*/  BRA `(.L_x_27) ;  /* 0xfffffffc00fc7947 */ /* 0x000fc0000383ffff */
[----:B------:R-:W-:-:S00]  /*1dc0*/  NOP ;  /* 0x0000000000007918 */ /* 0x000fc00000000000 */
        /* <DEDUP_REMOVED lines=11> */
.L_x_56:


//--------------------- .text.gather              --------------------------
	.section	.text.gather,"ax",@progbits
	.align	128
        .global         gather
        .type           gather,@function
        .size           gather,(.L_x_57 - gather)
        .other          gather,@"STO_CUDA_ENTRY STV_DEFAULT"
gather:
.text.gather:
        /* <DEDUP_REMOVED lines=20> */
.L_x_43:
[----:B------:R-:W-:Y:S01]  /*0140*/  IMAD R0, R34, R29, RZ ;  /* 0x0000001d22007224 */ /* 0x000fe200078e02ff */
[----:B------:R-:W-:Y:S04]  /*0150*/  BSSY B7, `(.L_x_28) ;  /* 0x0000159000077945 */ /* 0x000fe80003800000 */
[----:B------:R-:W-:-:S13]  /*0160*/  ISETP.GE.AND P0, PT, R31, R0, PT ;  /* 0x000000001f00720c */ /* 0x000fda0003f06270 */
[----:B-1----:R-:W-:Y:S05]  /*0170*/  @P0 BRA `(.L_x_29) ;  /* 0x0000001400580947 */ /* 0x002fea0003800000 */
        /* <DEDUP_REMOVED lines=15> */
.L_x_42:
        /* <DEDUP_REMOVED lines=9> */
[----:B-1----:R0:W1:Y:S02]  /*0300*/  F2I.FTZ.U32.TRUNC.NTZ R3, R2 ;  /* 0x0000000200037305 */ /* 0x002064000021f000 */
[----:B0-----:R-:W-:Y:S02]  /*0310*/  HFMA2 R2, -RZ, RZ, 0, 0 ;  /* 0x00000000ff027431 */ /* 0x001fe400000001ff */
[----:B-1----:R-:W-:-:S04]  /*0320*/  IMAD.MOV R4, RZ, RZ, -R3 ;  /* 0x000000ffff047224 */ /* 0x002fc800078e0a03 */
[----:B------:R-:W-:Y:S02]  /*0330*/  IMAD R7, R4, R5, RZ ;  /* 0x0000000504077224 */ /* 0x000fe400078e02ff */
[----:B------:R-:W-:Y:S02]  /*0340*/  IMAD.MOV.U32 R4, RZ, RZ, R6 ;  /* 0x000000ffff047224 */ /* 0x000fe400078e0006 */
[----:B------:R-:W-:-:S06]  /*0350*/  IMAD.HI.U32 R3, R3, R7, R2 ;  /* 0x0000000703037227 */ /* 0x000fcc00078e0002 */
[----:B------:R-:W-:-:S04]  /*0360*/  IMAD.HI.U32 R3, R3, R4, RZ ;  /* 0x0000000403037227 */ /* 0x000fc800078e00ff */
[----:B------:R-:W-:-:S05]  /*0370*/  IMAD R0, R3, R0, R4 ;  /* 0x0000000003007224 */ /* 0x000fca00078e0204 */
[----:B------:R-:W-:-:S13]  /*0380*/  ISETP.GT.U32.AND P1, PT, R5, R0, PT ;  /* 0x000000000500720c */ /* 0x000fda0003f24070 */
[----:B------:R-:W-:Y:S01]  /*0390*/  @!P1 IMAD.IADD R0, R0, 0x1, -R5 ;  /* 0x0000000100009824 */ /* 0x000fe200078e0a05 */
[----:B------:R-:W-:Y:S02]  /*03a0*/  @!P1 IADD3 R3, PT, PT, R3, 0x1, RZ ;  /* 0x0000000103039810 */ /* 0x000fe40007ffe0ff */
[----:B------:R-:W-:Y:S02]  /*03b0*/  ISETP.NE.AND P1, PT, R29, RZ, PT ;  /* 0x000000ff1d00720c */ /* 0x000fe40003f25270 */
[----:B------:R-:W-:Y:S02]  /*03c0*/  ISETP.GE.U32.AND P0, PT, R0, R5, PT ;  /* 0x000000050000720c */ /* 0x000fe40003f06070 */
[----:B------:R-:W-:-:S04]  /*03d0*/  LOP3.LUT R0, R24, R29, RZ, 0x3c, !PT ;  /* 0x0000001d18007212 */ /* 0x000fc800078e3cff */
[----:B------:R-:W-:-:S07]  /*03e0*/  ISETP.GE.AND P2, PT, R0, RZ, PT ;  /* 0x000000ff0000720c */ /* 0x000fce0003f46270 */
[----:B------:R-:W-:-:S06]  /*03f0*/  @P0 VIADD R3, R3, 0x1 ;  /* 0x0000000103030836 */ /* 0x000fcc0000000000 */
[----:B------:R-:W-:Y:S01]  /*0400*/  @!P2 IMAD.MOV R3, RZ, RZ, -R3 ;  /* 0x000000ffff03a224 */ /* 0x000fe200078e0a03 */
[----:B------:R-:W-:-:S04]  /*0410*/  @!P1 LOP3.LUT R3, RZ, R29, RZ, 0x33, !PT ;  /* 0x0000001dff039212 */ /* 0x000fc800078e33ff */
[----:B------:R-:W-:-:S04]  /*0420*/  IADD3 R23, PT, PT, R3, -UR39, RZ ;  /* 0x8000002703177c10 */ /* 0x000fc8000fffe0ff */
[----:B------:R-:W-:-:S13]  /*0430*/  ISETP.GE.AND P0, PT, R23, R34, PT ;  /* 0x000000221700720c */ /* 0x000fda0003f06270 */
[----:B------:R-:W-:Y:S05]  /*0440*/  @!P0 BRA `(.L_x_31) ;  /* 0x0000000000408947 */ /* 0x000fea0003800000 */
[----:B------:R-:W-:Y:S01]  /*0450*/  MOV R2, 0x0 ;  /* 0x0000000000027802 */ /* 0x000fe20000000f00 */
[----:B------:R-:W0:Y:S01]  /*0460*/  LDCU.64 UR4, c[0x4][0x18] ;  /* 0x01000300ff0477ac */ /* 0x000e220008000a00 */
[----:B------:R-:W-:Y:S01]  /*0470*/  IMAD.MOV.U32 R8, RZ, RZ, 0x1d ;  /* 0x0000001dff087424 */ /* 0x000fe200078e00ff */
[----:B------:R-:W-:Y:S01]  /*0480*/  MOV R13, RZ ;  /* 0x000000ff000d7202 */ /* 0x000fe20000000f00 */
[----:B------:R-:W-:Y:S01]  /*0490*/  IMAD.MOV.U32 R12, RZ, RZ, 0x1 ;  /* 0x00000001ff0c7424 */ /* 0x000fe200078e00ff */
[----:B------:R-:W1:Y:S01]  /*04a0*/  LDCU.64 UR6, c[0x4][0x10] ;  /* 0x01000200ff0677ac */ /* 0x000e620008000a00 */
[----:B------:R-:W4:Y:S01]  /*04b0*/  LDC.64 R2, c[0x4][R2] ;  /* 0x0100000002027b82 */ /* 0x000f220000000a00 */
        /* <DEDUP_REMOVED lines=9> */
.L_x_31:
[----:B------:R-:W-:Y:S05]  /*0550*/  BSYNC.RECONVERGENT B6 ;  /* 0x0000000000067941 */ /* 0x000fea0003800200 */
.L_x_30:
        /* <DEDUP_REMOVED lines=13> */
[----:B-1----:R-:W-:Y:S01]  /*0630*/  MOV R2, RZ ;  /* 0x000000ff00027202 */ /* 0x002fe20000000f00 */
[----:B----4-:R-:W-:-:S04]  /*0640*/  IMAD.MOV R7, RZ, RZ, -R3 ;  /* 0x000000ffff077224 */ /* 0x010fc800078e0a03 */
[----:B------:R-:W-:-:S04]  /*0650*/  IMAD R7, R7, R4, RZ ;  /* 0x0000000407077224 */ /* 0x000fc800078e02ff */
[----:B------:R-:W-:-:S04]  /*0660*/  IMAD.HI.U32 R7, R3, R7, R2 ;  /* 0x0000000703077227 */ /* 0x000fc800078e0002 */
[----:B------:R-:W-:Y:S01]  /*0670*/  IMAD.MOV.U32 R2, RZ, RZ, R6 ;  /* 0x000000ffff027224 */ /* 0x000fe200078e0006 */
[----:B------:R-:W-:Y:S01]  /*0680*/  IABS R6, R34 ;  /* 0x0000002200067213 */ /* 0x000fe20000000000 */
[----:B------:R-:W-:Y:S02]  /*0690*/  IMAD.MOV R3, RZ, RZ, -R8 ;  /* 0x000000ffff037224 */ /* 0x000fe400078e0a08 */
[----:B------:R-:W-:-:S04]  /*06a0*/  IMAD.HI.U32 R7, R7, R2, RZ ;  /* 0x0000000207077227 */ /* 0x000fc800078e00ff */
[----:B------:R-:W-:Y:S02]  /*06b0*/  IMAD R33, R7, R3, R2 ;  /* 0x0000000307217224 */ /* 0x000fe400078e0202 */
[----:B0-----:R-:W-:Y:S02]  /*06c0*/  VIADD R2, R5, 0xffffffe ;  /* 0x0ffffffe05027836 */ /* 0x001fe40000000000 */
[----:B------:R-:W-:Y:S01]  /*06d0*/  IMAD.MOV R6, RZ, RZ, -R6 ;  /* 0x000000ffff067224 */ /* 0x000fe200078e0a06 */
[----:B------:R-:W-:Y:S01]  /*06e0*/  ISETP.GT.U32.AND P0, PT, R4, R33, PT ;  /* 0x000000210400720c */ /* 0x000fe20003f04070 */
[----:B------:R0:W1:Y:S02]  /*06f0*/  F2I.FTZ.U32.TRUNC.NTZ R3, R2 ;  /* 0x0000000200037305 */ /* 0x000064000021f000 */
[----:B0-----:R-:W-:-:S10]  /*0700*/  HFMA2 R2, -RZ, RZ, 0, 0 ;  /* 0x00000000ff027431 */ /* 0x001fd400000001ff */
[----:B------:R-:W-:Y:S02]  /*0710*/  @!P0 IADD3 R33, PT, PT, R33, -R4, RZ ;  /* 0x8000000421218210 */ /* 0x000fe40007ffe0ff */
[----:B-1----:R-:W-:Y:S02]  /*0720*/  IADD3 R5, PT, PT, RZ, -R3, RZ ;  /* 0x80000003ff057210 */ /* 0x002fe40007ffe0ff */
[----:B------:R-:W-:-:S03]  /*0730*/  ISETP.GT.U32.AND P0, PT, R4, R33, PT ;  /* 0x000000210400720c */ /* 0x000fc60003f04070 */
[----:B------:R-:W-:-:S04]  /*0740*/  IMAD R5, R5, R0, RZ ;  /* 0x0000000005057224 */ /* 0x000fc800078e02ff */
[----:B------:R-:W-:-:S06]  /*0750*/  IMAD.HI.U32 R2, R3, R5, R2 ;  /* 0x0000000503027227 */ /* 0x000fcc00078e0002 */
[----:B------:R-:W-:-:S04]  /*0760*/  @!P0 IMAD.IADD R33, R33, 0x1, -R4 ;  /* 0x0000000121218824 */ /* 0x000fc800078e0a04 */
[----:B------:R-:W-:Y:S01]  /*0770*/  @!P1 IMAD.MOV R33, RZ, RZ, -R33 ;  /* 0x000000ffff219224 */ /* 0x000fe200078e0a21 */
[----:B------:R-:W-:-:S04]  /*0780*/  @!P2 LOP3.LUT R33, RZ, R29, RZ, 0x33, !PT ;  /* 0x0000001dff21a212 */ /* 0x000fc800078e33ff */
[----:B------:R-:W-:-:S05]  /*0790*/  IABS R4, R33 ;  /* 0x0000002100047213 */ /* 0x000fca0000000000 */
[----:B------:R-:W-:Y:S02]  /*07a0*/  IMAD.MOV.U32 R3, RZ, RZ, R4 ;  /* 0x000000ffff037224 */ /* 0x000fe400078e0004 */
[----:B------:R-:W-:Y:S02]  /*07b0*/  IMAD.MOV.U32 R4, RZ, RZ, R6 ;  /* 0x000000ffff047224 */ /* 0x000fe400078e0006 */
        /* <DEDUP_REMOVED lines=17> */
[----:B------:R-:W-:Y:S01]  /*08d0*/  IMAD.MOV.U32 R8, RZ, RZ, 0x1d ;  /* 0x0000001dff087424 */ /* 0x000fe200078e00ff */
[----:B------:R-:W-:Y:S01]  /*08e0*/  MOV R12, 0x1 ;  /* 0x00000001000c7802 */ /* 0x000fe20000000f00 */
[----:B------:R-:W-:Y:S01]  /*08f0*/  IMAD.MOV.U32 R13, RZ, RZ, RZ ;  /* 0x000000ffff0d7224 */ /* 0x000fe200078e00ff */
[----:B------:R-:W1:Y:S01]  /*0900*/  LDCU.64 UR6, c[0x4][0x10] ;  /* 0x01000200ff0677ac */ /* 0x000e620008000a00 */
[----:B------:R-:W4:Y:S01]  /*0910*/  LDC.64 R2, c[0x4][R2] ;  /* 0x0100000002027b82 */ /* 0x000f220000000a00 */
        /* <DEDUP_REMOVED lines=9> */
.L_x_33:
[----:B------:R-:W-:Y:S05]  /*09b0*/  BSYNC.RECONVERGENT B6 ;  /* 0x0000000000067941 */ /* 0x000fea0003800200 */
.L_x_32:
        /* <DEDUP_REMOVED lines=8> */
[----:B0-----:R-:W-:Y:S01]  /*0a40*/  VIADD R2, R4, 0xffffffe ;  /* 0x0ffffffe04027836 */ /* 0x001fe20000000000 */
[----:B------:R-:W-:-:S05]  /*0a50*/  IABS R4, R33 ;  /* 0x0000002100047213 */ /* 0x000fca0000000000 */
[----:B------:R0:W1:Y:S02]  /*0a60*/  F2I.FTZ.U32.TRUNC.NTZ R3, R2 ;  /* 0x0000000200037305 */ /* 0x000064000021f000 */
[----:B0-----:R-:W-:Y:S01]  /*0a70*/  IMAD.MOV.U32 R2, RZ, RZ, RZ ;  /* 0x000000ffff027224 */ /* 0x001fe200078e00ff */
[----:B-1----:R-:W-:-:S05]  /*0a80*/  IADD3 R5, PT, PT, RZ, -R3, RZ ;  /* 0x80000003ff057210 */ /* 0x002fca0007ffe0ff */
[----:B------:R-:W-:-:S04]  /*0a90*/  IMAD R5, R5, R0, RZ ;  /* 0x0000000005057224 */ /* 0x000fc800078e02ff */
[----:B------:R-:W-:Y:S01]  /*0aa0*/  IMAD.HI.U32 R5, R3, R5, R2 ;  /* 0x0000000503057227 */ /* 0x000fe200078e0002 */
[----:B------:R-:W-:-:S05]  /*0ab0*/  MOV R3, R6 ;  /* 0x0000000600037202 */ /* 0x000fca0000000f00 */
[----:B------:R-:W-:-:S04]  /*0ac0*/  IMAD.HI.U32 R5, R5, R4, RZ ;  /* 0x0000000405057227 */ /* 0x000fc800078e00ff */
[----:B------:R-:W-:-:S05]  /*0ad0*/  IMAD R3, R5, R3, R4 ;  /* 0x0000000305037224 */ /* 0x000fca00078e0204 */
[----:B------:R-:W-:-:S13]  /*0ae0*/  ISETP.GT.U32.AND P0, PT, R0, R3, PT ;  /* 0x000000030000720c */ /* 0x000fda0003f04070 */
[----:B------:R-:W-:-:S05]  /*0af0*/  @!P0 IMAD.IADD R3, R3, 0x1, -R0 ;  /* 0x0000000103038824 */ /* 0x000fca00078e0a00 */
[----:B------:R-:W-:-:S13]  /*0b00*/  ISETP.GT.U32.AND P0, PT, R0, R3, PT ;  /* 0x000000030000720c */ /* 0x000fda0003f04070 */
[----:B------:R-:W-:-:S05]  /*0b10*/  @!P0 IMAD.IADD R3, R3, 0x1, -R0 ;  /* 0x0000000103038824 */ /* 0x000fca00078e0a00 */
[----:B------:R-:W-:-:S05]  /*0b20*/  MOV R33, R3 ;  /* 0x0000000300217202 */ /* 0x000fca0000000f00 */
        /* <DEDUP_REMOVED lines=21> */
.L_x_35:
[----:B------:R-:W-:Y:S05]  /*0c80*/  BSYNC.RECONVERGENT B6 ;  /* 0x0000000000067941 */ /* 0x000fea0003800200 */
.L_x_34:
[----:B------:R-:W0:Y:S01]  /*0c90*/  MUFU.RCP R3, R28 ;  /* 0x0000001c00037308 */ /* 0x000e220000001000 */
[----:B---3--:R-:W-:Y:S01]  /*0ca0*/  IADD3 R23, PT, PT, R26, R23, RZ ;  /* 0x000000171a177210 */ /* 0x008fe20007ffe0ff */
[----:B------:R-:W-:Y:S03]  /*0cb0*/  BSSY.RECONVERGENT B0, `(.L_x_36) ;  /* 0x000000c000007945 */ /* 0x000fe60003800200 */
        /* <DEDUP_REMOVED lines=9> */
[----:B--2---:R-:W-:Y:S05]  /*0d50*/  CALL.REL.NOINC `($__internal_1_$__cuda_sm3x_div_rn_noftz_f32_slowpath) ;  /* 0x00000008007c7944 */ /* 0x004fea0003c00000 */
[----:B------:R-:W-:-:S07]  /*0d60*/  IMAD.MOV.U32 R3, RZ, RZ, R0 ;  /* 0x000000ffff037224 */ /* 0x000fce00078e0000 */
.L_x_37:
[----:B------:R-:W-:Y:S05]  /*0d70*/  BSYNC.RECONVERGENT B0 ;  /* 0x0000000000007941 */ /* 0x000fea0003800200 */
.L_x_36:
[----:B------:R-:W3:Y:S01]  /*0d80*/  LDG.E R0, desc[UR36][R18.64] ;  /* 0x0000002412007981 */ /* 0x000ee2000c1e1900 */
[----:B------:R-:W0:Y:S01]  /*0d90*/  MUFU.RCP R5, R28 ;  /* 0x0000001c00057308 */ /* 0x000e220000001000 */
[----:B--2---:R-:W-:Y:S01]  /*0da0*/  IMAD.IADD R22, R25, 0x1, R22 ;  /* 0x0000000119167824 */ /* 0x004fe200078e0216 */
[----:B------:R-:W-:Y:S04]  /*0db0*/  BSSY.RECONVERGENT B0, `(.L_x_38) ;  /* 0x000000f000007945 */ /* 0x000fe80003800200 */
        /* <DEDUP_REMOVED lines=10> */
[----:B------:R-:W-:Y:S02]  /*0e60*/  MOV R0, R7 ;  /* 0x0000000700007202 */ /* 0x000fe40000000f00 */
[----:B------:R-:W-:-:S07]  /*0e70*/  MOV R2, 0xe90 ;  /* 0x00000e9000027802 */ /* 0x000fce0000000f00 */
[----:B------:R-:W-:Y:S05]  /*0e80*/  CALL.REL.NOINC `($__internal_1_$__cuda_sm3x_div_rn_noftz_f32_slowpath) ;  /* 0x0000000800307944 */ /* 0x000fea0003c00000 */
[----:B------:R-:W-:-:S07]  /*0e90*/  IMAD.MOV.U32 R2, RZ, RZ, R0 ;  /* 0x000000ffff027224 */ /* 0x000fce00078e0000 */
.L_x_39:
[----:B------:R-:W-:Y:S05]  /*0ea0*/  BSYNC.RECONVERGENT B0 ;  /* 0x0000000000007941 */ /* 0x000fea0003800200 */
.L_x_38:
[----:B------:R-:W2:Y:S01]  /*0eb0*/  LDG.E R3, desc[UR36][R18.64+0x4] ;  /* 0x0000042412037981 */ /* 0x000ea2000c1e1900 */
[----:B------:R-:W0:Y:S01]  /*0ec0*/  MUFU.RCP R5, R28 ;  /* 0x0000001c00057308 */ /* 0x000e220000001000 */
[----:B------:R-:W-:Y:S01]  /*0ed0*/  IMAD.IADD R33, R27, 0x1, R33 ;  /* 0x000000011b217824 */ /* 0x000fe200078e0221 */
[----:B------:R-:W-:Y:S04]  /*0ee0*/  BSSY.RECONVERGENT B0, `(.L_x_40) ;  /* 0x000000f000007945 */ /* 0x000fe80003800200 */
        /* <DEDUP_REMOVED lines=10> */
[----:B------:R-:W-:Y:S02]  /*0f90*/  MOV R0, R7 ;  /* 0x0000000700007202 */ /* 0x000fe40000000f00 */
[----:B------:R-:W-:-:S07]  /*0fa0*/  MOV R2, 0xfc0 ;  /* 0x00000fc000027802 */ /* 0x000fce0000000f00 */
[----:B------:R-:W-:Y:S05]  /*0fb0*/  CALL.REL.NOINC `($__internal_1_$__cuda_sm3x_div_rn_noftz_f32_slowpath) ;  /* 0x0000000400e47944 */ /* 0x000fea0003c00000 */
[----:B------:R-:W-:-:S07]  /*0fc0*/  IMAD.MOV.U32 R9, RZ, RZ, R0 ;  /* 0x000000ffff097224 */ /* 0x000fce00078e0000 */
.L_x_41:
[----:B------:R-:W-:Y:S05]  /*0fd0*/  BSYNC.RECONVERGENT B0 ;  /* 0x0000000000007941 */ /* 0x000fea0003800200 */
.L_x_40:
[----:B------:R-:W2:Y:S01]  /*0fe0*/  LDG.E R2, desc[UR36][R18.64+0x8] ;  /* 0x0000082412027981 */ /* 0x000ea2000c1e1900 */
[----:B------:R-:W-:Y:S01]  /*0ff0*/  IABS R7, R32 ;  /* 0x0000002000077213 */ /* 0x000fe20000000000 */
[----:B------:R-:W0:Y:S03]  /*1000*/  LDC.64 R4, c[0x0][0x3a8] ;  /* 0x0000ea00ff047b82 */ /* 0x000e260000000a00 */
[----:B------:R-:W1:Y:S08]  /*1010*/  I2F.RP R10, R7 ;  /* 0x00000007000a7306 */ /* 0x000e700000209400 */
[----:B-1----:R-:W1:Y:S01]  /*1020*/  MUFU.RCP R10, R10 ;  /* 0x0000000a000a7308 */ /* 0x002e620000001000 */
[----:B------:R-:W-:Y:S01]  /*1030*/  VIADD R23, R23, UR40 ;  /* 0x0000002817177c36 */ /* 0x000fe20008000000 */
[----:B0-----:R-:W3:Y:S04]  /*1040*/  LDG.E R0, desc[UR36][R4.64] ;  /* 0x0000002404007981 */ /* 0x001ee8000c1e1900 */
[----:B------:R0:W4:Y:S01]  /*1050*/  LDG.E R8, desc[UR36][R4.64+0x4] ;  /* 0x0000042404087981 */ /* 0x000122000c1e1900 */
[----:B-1----:R-:W-:-:S06]  /*1060*/  VIADD R3, R10, 0xffffffe ;  /* 0x0ffffffe0a037836 */ /* 0x002fcc0000000000 */
[----:B------:R-:W1:Y:S01]  /*1070*/  F2I.FTZ.U32.TRUNC.NTZ R3, R3 ;  /* 0x0000000300037305 */ /* 0x000e62000021f000 */
[----:B------:R-:W-:Y:S02]  /*1080*/  IABS R10, R32 ;  /* 0x00000020000a7213 */ /* 0x000fe40000000000 */
[----:B-1----:R-:W-:-:S05]  /*1090*/  IADD3 R12, PT, PT, RZ, -R3, RZ ;  /* 0x80000003ff0c7210 */ /* 0x002fca0007ffe0ff */
[----:B------:R-:W-:Y:S01]  /*10a0*/  IMAD R11, R12, R7, RZ ;  /* 0x000000070c0b7224 */ /* 0x000fe200078e02ff */
[----:B------:R-:W-:Y:S02]  /*10b0*/  ISETP.GE.AND P1, PT, R23, RZ, PT ;  /* 0x000000ff1700720c */ /* 0x000fe40003f26270 */
[----:B------:R-:W-:Y:S01]  /*10c0*/  IADD3 R22, PT, PT, R22, UR40, RZ ;  /* 0x0000002816167c10 */ /* 0x000fe2000fffe0ff */
[----:B------:R-:W-:-:S03]  /*10d0*/  VIADD R33, R33, UR40 ;  /* 0x0000002821217c36 */ /* 0x000fc60008000000 */
[----:B------:R-:W-:Y:S02]  /*10e0*/  ISETP.GE.AND P3, PT, R22, RZ, PT ;  /* 0x000000ff1600720c */ /* 0x000fe40003f66270 */
[----:B------:R-:W-:Y:S01]  /*10f0*/  ISETP.GE.AND P2, PT, R33, RZ, PT ;  /* 0x000000ff2100720c */ /* 0x000fe20003f46270 */
[----:B--2---:R-:W-:Y:S01]  /*1100*/  FADD R9, -R2, R9 ;  /* 0x0000000902097221 */ /* 0x004fe20000000100 */
[----:B------:R-:W-:-:S04]  /*1110*/  IMAD.MOV.U32 R2, RZ, RZ, RZ ;  /* 0x000000ffff027224 */ /* 0x000fc800078e00ff */
[----:B------:R-:W-:Y:S01]  /*1120*/  IMAD.HI.U32 R2, R3, R11, R2 ;  /* 0x0000000b03027227 */ /* 0x000fe200078e0002 */
[----:B------:R-:W-:Y:S02]  /*1130*/  IABS R11, R23 ;  /* 0x00000017000b7213 */ /* 0x000fe40000000000 */
[----:B------:R-:W-:-:S03]  /*1140*/  IADD3 R3, PT, PT, RZ, -R10, RZ ;  /* 0x8000000aff037210 */ /* 0x000fc60007ffe0ff */
[----:B0-----:R-:W-:-:S04]  /*1150*/  IMAD.HI.U32 R4, R2, R11, RZ ;  /* 0x0000000b02047227 */ /* 0x001fc800078e00ff */
[----:B------:R-:W-:-:S05]  /*1160*/  IMAD R4, R4, R3, R11 ;  /* 0x0000000304047224 */ /* 0x000fca00078e020b */
[----:B------:R-:W-:-:S13]  /*1170*/  ISETP.GT.U32.AND P0, PT, R7, R4, PT ;  /* 0x000000040700720c */ /* 0x000fda0003f04070 */
[----:B------:R-:W-:-:S05]  /*1180*/  @!P0 IMAD.IADD R4, R4, 0x1, -R7 ;  /* 0x0000000104048824 */ /* 0x000fca00078e0a07 */
[----:B------:R-:W-:-:S13]  /*1190*/  ISETP.GT.U32.AND P0, PT, R7, R4, PT ;  /* 0x000000040700720c */ /* 0x000fda0003f04070 */
[----:B------:R-:W-:-:S05]  /*11a0*/  @!P0 IMAD.IADD R4, R4, 0x1, -R7 ;  /* 0x0000000104048824 */ /* 0x000fca00078e0a07 */
[----:B------:R-:W-:Y:S02]  /*11b0*/  MOV R5, R4 ;  /* 0x0000000400057202 */ /* 0x000fe40000000f00 */
[----:B------:R-:W-:Y:S02]  /*11c0*/  ISETP.NE.AND P0, PT, R32, RZ, PT ;  /* 0x000000ff2000720c */ /* 0x000fe40003f05270 */
[----:B------:R-:W-:Y:S01]  /*11d0*/  LOP3.LUT R4, RZ, R32, RZ, 0x33, !PT ;  /* 0x00000020ff047212 */ /* 0x000fe200078e33ff */
[----:B------:R-:W-:-:S05]  /*11e0*/  @!P1 IMAD.MOV R5, RZ, RZ, -R5 ;  /* 0x000000ffff059224 */ /* 0x000fca00078e0a05 */
[----:B------:R-:W-:-:S05]  /*11f0*/  SEL R5, R4, R5, !P0 ;  /* 0x0000000504057207 */ /* 0x000fca0004000000 */
[----:B------:R-:W-:-:S05]  /*1200*/  IMAD.IADD R5, R32, 0x1, R5 ;  /* 0x0000000120057824 */ /* 0x000fca00078e0205 */
[----:B------:R-:W-:Y:S02]  /*1210*/  IABS R11, R5 ;  /* 0x00000005000b7213 */ /* 0x000fe40000000000 */
[----:B------:R-:W-:Y:S02]  /*1220*/  ISETP.GE.AND P1, PT, R5, RZ, PT ;  /* 0x000000ff0500720c */ /* 0x000fe40003f26270 */
[----:B------:R-:W-:-:S05]  /*1230*/  IABS R5, R22 ;  /* 0x0000001600057213 */ /* 0x000fca0000000000 */
[----:B------:R-:W-:-:S04]  /*1240*/  IMAD.HI.U32 R12, R2, R5, RZ ;  /* 0x00000005020c7227 */ /* 0x000fc800078e00ff */
[----:B------:R-:W-:Y:S01]  /*1250*/  IMAD R12, R12, R3, R5 ;  /* 0x000000030c0c7224 */ /* 0x000fe200078e0205 */
[----:B------:R-:W-:-:S04]  /*1260*/  IABS R5, R33 ;  /* 0x0000002100057213 */ /* 0x000fc80000000000 */
[----:B------:R-:W-:Y:S01]  /*1270*/  ISETP.GT.U32.AND P4, PT, R7, R12, PT ;  /* 0x0000000c0700720c */ /* 0x000fe20003f84070 */
[----:B------:R-:W-:-:S04]  /*1280*/  IMAD.HI.U32 R14, R2, R5, RZ ;  /* 0x00000005020e7227 */ /* 0x000fc800078e00ff */
[----:B------:R-:W-:-:S05]  /*1290*/  IMAD R14, R14, R3, R5 ;  /* 0x000000030e0e7224 */ /* 0x000fca00078e0205 */
[----:B------:R-:W-:-:S03]  /*12a0*/  ISETP.GT.U32.AND P5, PT, R7, R14, PT ;  /* 0x0000000e0700720c */ /* 0x000fc60003fa4070 */
[----:B------:R-:W-:-:S05]  /*12b0*/  @!P4 IMAD.IADD R12, R12, 0x1, -R7 ;  /* 0x000000010c0cc824 */ /* 0x000fca00078e0a07 */
[----:B------:R-:W-:-:S05]  /*12c0*/  ISETP.GT.U32.AND P4, PT, R7, R12, PT ;  /* 0x0000000c0700720c */ /* 0x000fca0003f84070 */
[----:B------:R-:W-:-:S04]  /*12d0*/  @!P5 IADD3 R14, PT, PT, R14, -R7, RZ ;  /* 0x800000070e0ed210 */ /* 0x000fc80007ffe0ff */
[----:B------:R-:W-:-:S04]  /*12e0*/  ISETP.GT.U32.AND P5, PT, R7, R14, PT ;  /* 0x0000000e0700720c */ /* 0x000fc80003fa4070 */
[----:B------:R-:W-:-:S04]  /*12f0*/  @!P4 IMAD.IADD R12, R12, 0x1, -R7 ;  /* 0x000000010c0cc824 */ /* 0x000fc800078e0a07 */
[----:B------:R-:W-:-:S05]  /*1300*/  @!P3 IMAD.MOV R12, RZ, RZ, -R12 ;  /* 0x000000ffff0cb224 */ /* 0x000fca00078e0a0c */
[----:B------:R-:W-:Y:S02]  /*1310*/  @!P5 IADD3 R14, PT, PT, R14, -R7, RZ ;  /* 0x800000070e0ed210 */ /* 0x000fe40007ffe0ff */
[----:B------:R-:W-:Y:S01]  /*1320*/  SEL R5, R4, R12, !P0 ;  /* 0x0000000c04057207 */ /* 0x000fe20004000000 */
[----:B------:R-:W-:-:S04]  /*1330*/  IMAD.HI.U32 R10, R2, R11, RZ ;  /* 0x0000000b020a7227 */ /* 0x000fc800078e00ff */
[----:B------:R-:W-:Y:S02]  /*1340*/  @!P2 IMAD.MOV R14, RZ, RZ, -R14 ;  /* 0x000000ffff0ea224 */ /* 0x000fe400078e0a0e */
[----:B------:R-:W-:Y:S02]  /*1350*/  IMAD.IADD R5, R32, 0x1, R5 ;  /* 0x0000000120057824 */ /* 0x000fe400078e0205 */
[----:B------:R-:W-:Y:S01]  /*1360*/  IMAD R10, R10, R3, R11 ;  /* 0x000000030a0a7224 */ /* 0x000fe200078e020b */
[----:B------:R-:W-:Y:S02]  /*1370*/  SEL R11, R4, R14, !P0 ;  /* 0x0000000e040b7207 */ /* 0x000fe40004000000 */
[----:B------:R-:W-:Y:S02]  /*1380*/  IABS R13, R5 ;  /* 0x00000005000d7213 */ /* 0x000fe40000000000 */
[----:B------:R-:W-:Y:S02]  /*1390*/  IADD3 R11, PT, PT, R32, R11, RZ ;  /* 0x0000000b200b7210 */ /* 0x000fe40007ffe0ff */
[----:B------:R-:W-:Y:S01]  /*13a0*/  ISETP.GE.AND P2, PT, R5, RZ, PT ;  /* 0x000000ff0500720c */ /* 0x000fe20003f46270 */
[----:B------:R-:W-:Y:S01]  /*13b0*/  IMAD.HI.U32 R12, R2, R13, RZ ;  /* 0x0000000d020c7227 */ /* 0x000fe200078e00ff */
[----:B------:R-:W-:-:S03]  /*13c0*/  IABS R5, R11 ;  /* 0x0000000b00057213 */ /* 0x000fc60000000000 */
[----:B------:R-:W-:Y:S02]  /*13d0*/  IMAD R12, R12, R3, R13 ;  /* 0x000000030c0c7224 */ /* 0x000fe400078e020d */
[----:B------:R-:W-:Y:S01]  /*13e0*/  IMAD.HI.U32 R2, R2, R5, RZ ;  /* 0x0000000502027227 */ /* 0x000fe200078e00ff */
[C---:B------:R-:W-:Y:S02]  /*13f0*/  ISETP.GT.U32.AND P3, PT, R7.reuse, R10, PT ;  /* 0x0000000a0700720c */ /* 0x040fe40003f64070 */
[----:B------:R-:W-:Y:S01]  /*1400*/  ISETP.GT.U32.AND P4, PT, R7, R12, PT ;  /* 0x0000000c0700720c */ /* 0x000fe20003f84070 */
[----:B------:R-:W-:Y:S01]  /*1410*/  IMAD R14, R2, R3, R5 ;  /* 0x00000003020e7224 */ /* 0x000fe200078e0205 */
[----:B------:R-:W-:Y:S01]  /*1420*/  ISETP.GE.AND P6, PT, R11, RZ, PT ;  /* 0x000000ff0b00720c */ /* 0x000fe20003fc6270 */
[----:B------:R-:W0:Y:S03]  /*1430*/  LDC.64 R2, c[0x0][0x388] ;  /* 0x0000e200ff027b82 */ /* 0x000e260000000a00 */
[----:B------:R-:W-:-:S05]  /*1440*/  ISETP.GT.U32.AND P5, PT, R7, R14, PT ;  /* 0x0000000e0700720c */ /* 0x000fca0003fa4070 */
[--C-:B------:R-:W-:Y:S02]  /*1450*/  @!P3 IMAD.IADD R10, R10, 0x1, -R7.reuse ;  /* 0x000000010a0ab824 */ /* 0x100fe400078e0a07 */
[----:B------:R-:W-:-:S03]  /*1460*/  @!P4 IMAD.IADD R12, R12, 0x1, -R7 ;  /* 0x000000010c0cc824 */ /* 0x000fc600078e0a07 */
[C---:B------:R-:W-:Y:S02]  /*1470*/  ISETP.GT.U32.AND P3, PT, R7.reuse, R10, PT ;  /* 0x0000000a0700720c */ /* 0x040fe40003f64070 */
[----:B------:R-:W-:Y:S02]  /*1480*/  ISETP.GT.U32.AND P4, PT, R7, R12, PT ;  /* 0x0000000c0700720c */ /* 0x000fe40003f84070 */
[----:B------:R-:W-:-:S04]  /*1490*/  @!P5 IADD3 R14, PT, PT, R14, -R7, RZ ;  /* 0x800000070e0ed210 */ /* 0x000fc80007ffe0ff */
[----:B------:R-:W-:-:S05]  /*14a0*/  ISETP.GT.U32.AND P5, PT, R7, R14, PT ;  /* 0x0000000e0700720c */ /* 0x000fca0003fa4070 */
[--C-:B------:R-:W-:Y:S02]  /*14b0*/  @!P3 IMAD.IADD R10, R10, 0x1, -R7.reuse ;  /* 0x000000010a0ab824 */ /* 0x100fe400078e0a07 */
[----:B------:R-:W-:Y:S02]  /*14c0*/  @!P4 IMAD.IADD R12, R12, 0x1, -R7 ;  /* 0x000000010c0cc824 */ /* 0x000fe400078e0a07 */
[----:B------:R-:W-:Y:S02]  /*14d0*/  @!P1 IMAD.MOV R10, RZ, RZ, -R10 ;  /* 0x000000ffff0a9224 */ /* 0x000fe400078e0a0a */
[----:B------:R-:W-:Y:S02]  /*14e0*/  @!P2 IMAD.MOV R12, RZ, RZ, -R12 ;  /* 0x000000ffff0ca224 */ /* 0x000fe400078e0a0c */
[----:B------:R-:W-:Y:S02]  /*14f0*/  @!P5 IADD3 R14, PT, PT, R14, -R7, RZ ;  /* 0x800000070e0ed210 */ /* 0x000fe40007ffe0ff */
[----:B------:R-:W-:-:S02]  /*1500*/  SEL R7, R4, R10, !P0 ;  /* 0x0000000a04077207 */ /* 0x000fc40004000000 */
[----:B------:R-:W-:Y:S02]  /*1510*/  @!P6 IADD3 R14, PT, PT, -R14, RZ, RZ ;  /* 0x000000ff0e0ee210 */ /* 0x000fe40007ffe1ff */
[C---:B------:R-:W-:Y:S02]  /*1520*/  SEL R12, R4.reuse, R12, !P0 ;  /* 0x0000000c040c7207 */ /* 0x040fe40004000000 */
[----:B------:R-:W-:-:S03]  /*1530*/  SEL R5, R4, R14, !P0 ;  /* 0x0000000e04057207 */ /* 0x000fc60004000000 */
[----:B------:R-:W-:-:S04]  /*1540*/  IMAD R4, R32, R7, R12 ;  /* 0x0000000720047224 */ /* 0x000fc800078e020c */
[----:B------:R-:W-:-:S04]  /*1550*/  IMAD R5, R32, R4, R5 ;  /* 0x0000000420057224 */ /* 0x000fc800078e0205 */
[----:B0-----:R-:W-:-:S05]  /*1560*/  IMAD.WIDE R2, R5, 0x8, R2 ;  /* 0x0000000805027825 */ /* 0x001fca00078e0202 */
[----:B------:R-:W2:Y:S01]  /*1570*/  LDG.E R10, desc[UR36][R2.64] ;  /* 0x00000024020a7981 */ /* 0x000ea2000c1e1900 */
[----:B------:R-:W-:Y:S01]  /*1580*/  FFMA R9, R9, R9, R6 ;  /* 0x0000000909097223 */ /* 0x000fe20000000006 */
[----:B------:R-:W-:-:S03]  /*1590*/  IMAD.MOV.U32 R5, RZ, RZ, 0x3bbb989d ;  /* 0x3bbb989dff057424 */ /* 0x000fc600078e00ff */
[----:B----4-:R-:W-:Y:S01]  /*15a0*/  FMUL R8, R9, R8 ;  /* 0x0000000809087220 */ /* 0x010fe20000400000 */
[----:B------:R-:W-:-:S03]  /*15b0*/  IMAD.MOV.U32 R7, RZ, RZ, 0x437c0000 ;  /* 0x437c0000ff077424 */ /* 0x000fc600078e00ff */
[----:B------:R-:W-:-:S04]  /*15c0*/  FFMA.SAT R4, R8, R5, 0.5 ;  /* 0x3f00000008047423 */ /* 0x000fc80000002005 */
[----:B------:R-:W-:-:S04]  /*15d0*/  FFMA.RM R4, R4, R7, 12582913 ;  /* 0x4b40000104047423 */ /* 0x000fc80000004007 */
[----:B------:R-:W-:-:S04]  /*15e0*/  FADD R5, R4, -12583039 ;  /* 0xcb40007f04057421 */ /* 0x000fc80000000000 */
[----:B------:R-:W-:-:S04]  /*15f0*/  FFMA R5, R8, 1.4426950216293334961, -R5 ;  /* 0x3fb8aa3b08057823 */ /* 0x000fc80000000805 */
[----:B------:R-:W-:-:S06]  /*1600*/  FFMA R5, R8, 1.925963033500011079e-08, R5 ;  /* 0x32a5706008057823 */ /* 0x000fcc0000000005 */
[----:B------:R-:W0:Y:S01]  /*1610*/  MUFU.EX2 R5, R5 ;  /* 0x0000000500057308 */ /* 0x000e220000000800 */
[----:B------:R-:W-:-:S05]  /*1620*/  SHF.L.U32 R4, R4, 0x17, RZ ;  /* 0x0000001704047819 */ /* 0x000fca00000006ff */
[----:B0-----:R-:W-:-:S04]  /*1630*/  FMUL R7, R4, R5 ;  /* 0x0000000504077220 */ /* 0x001fc80000400000 */
[----:B---3--:R-:W-:-:S04]  /*1640*/  FMUL R9, R0, R7 ;  /* 0x0000000700097220 */ /* 0x008fc80000400000 */
[----:B--2---:R-:W-:-:S05]  /*1650*/  FMUL R7, R9, R10 ;  /* 0x0000000a09077220 */ /* 0x004fca0000400000 */
[----:B------:R1:W-:Y:S04]  /*1660*/  REDG.E.ADD.F32.FTZ.RN.STRONG.GPU desc[UR36][R16.64], R7 ;  /* 0x00000007100079a6 */ /* 0x0003e8000c12f324 */
[----:B------:R-:W2:Y:S01]  /*1670*/  LDG.E R2, desc[UR36][R2.64+0x4] ;  /* 0x0000042402027981 */ /* 0x000ea2000c1e1900 */
[----:B------:R-:W-:Y:S02]  /*1680*/  IMAD R11, R34, R29, RZ ;  /* 0x0000001d220b7224 */ /* 0x000fe400078e02ff */
[----:B------:R-:W-:-:S05]  /*1690*/  VIADD R24, R24, UR38 ;  /* 0x0000002618187c36 */ /* 0x000fca0008000000 */
[----:B------:R-:W-:Y:S01]  /*16a0*/  ISETP.GE.AND P0, PT, R24, R11, PT ;  /* 0x0000000b1800720c */ /* 0x000fe20003f06270 */
[----:B--2---:R-:W-:-:S05]  /*16b0*/  FMUL R9, R9, R2 ;  /* 0x0000000209097220 */ /* 0x004fca0000400000 */
[----:B------:R1:W-:Y:S07]  /*16c0*/  REDG.E.ADD.F32.FTZ.RN.STRONG.GPU desc[UR36][R16.64+0x4], R9 ;  /* 0x00000409100079a6 */ /* 0x0003ee000c12f324 */
[----:B------:R-:W-:Y:S05]  /*16d0*/  @!P0 BRA `(.L_x_42) ;  /* 0xffffffe800e48947 */ /* 0x000fea000383ffff */
.L_x_29:
[----:B------:R-:W-:Y:S05]  /*16e0*/  BSYNC B7 ;  /* 0x0000000000077941 */ /* 0x000fea0003800000 */
.L_x_28:
[----:B------:R-:W0:Y:S01]  /*16f0*/  LDCU UR4, c[0x0][0x378] ;  /* 0x00006f00ff0477ac */ /* 0x000e220008000800 */
[----:B------:R-:W2:Y:S01]  /*1700*/  LDCU UR5, c[0x0][0x390] ;  /* 0x00007200ff0577ac */ /* 0x000ea20008000800 */
[----:B0-----:R-:W-:-:S05]  /*1710*/  VIADD R30, R30, UR4 ;  /* 0x000000041e1e7c36 */ /* 0x001fca0008000000 */
[----:B--2---:R-:W-:-:S13]  /*1720*/  ISETP.GE.AND P0, PT, R30, UR5, PT ;  /* 0x000000051e007c0c */ /* 0x004fda000bf06270 */
[----:B------:R-:W-:Y:S05]  /*1730*/  @!P0 BRA `(.L_x_43) ;  /* 0xffffffe800808947 */ /* 0x000fea000383ffff */
[----:B------:R-:W-:Y:S05]  /*1740*/  EXIT ;  /* 0x000000000000794d */ /* 0x000fea0003800000 */
        .weak           $__internal_1_$__cuda_sm3x_div_rn_noftz_f32_slowpath
        .type           $__internal_1_$__cuda_sm3x_div_rn_noftz_f32_slowpath,@function
        .size           $__internal_1_$__cuda_sm3x_div_rn_noftz_f32_slowpath,(.L_x_57 - $__internal_1_$__cuda_sm3x_div_rn_noftz_f32_slowpath)
$__internal_1_$__cuda_sm3x_div_rn_noftz_f32_slowpath:
        /* <DEDUP_REMOVED lines=35> */
.L_x_45:
        /* <DEDUP_REMOVED lines=30> */
[C---:B------:R-:W-:Y:S02]  /*1b60*/  ISETP.NE.AND P2, PT, R10.reuse, RZ, PT ;  /* 0x000000ff0a00720c */ /* 0x040fe40003f45270 */
[C---:B------:R-:W-:Y:S02]  /*1b70*/  ISETP.NE.AND P1, PT, R10.reuse, RZ, PT ;  /* 0x000000ff0a00720c */ /* 0x040fe40003f25270 */
[----:B------:R-:W-:Y:S01]  /*1b80*/  LOP3.LUT R4, R3, 0x7fffff, RZ, 0xc0, !PT ;  /* 0x007fffff03047812 */ /* 0x000fe200078ec0ff */
[CCC-:B------:R-:W-:Y:S01]  /*1b90*/  FFMA.RP R3, R5.reuse, R7.reuse, R8.reuse ;  /* 0x0000000705037223 */ /* 0x1c0fe20000008008 */
[----:B------:R-:W-:Y:S01]  /*1ba0*/  FFMA.RM R8, R5, R7, R8 ;  /* 0x0000000705087223 */ /* 0x000fe20000004008 */
[----:B------:R-:W-:Y:S01]  /*1bb0*/  IADD3 R5, PT, PT, R10, 0x20, RZ ;  /* 0x000000200a057810 */ /* 0x000fe20007ffe0ff */
[----:B------:R-:W-:Y:S01]  /*1bc0*/  IMAD.MOV R7, RZ, RZ, -R10 ;  /* 0x000000ffff077224 */ /* 0x000fe200078e0a0a */
[----:B------:R-:W-:-:S02]  /*1bd0*/  LOP3.LUT R4, R4, 0x800000, RZ, 0xfc, !PT ;  /* 0x0080000004047812 */ /* 0x000fc400078efcff */
[----:B------:R-:W-:Y:S02]  /*1be0*/  FSETP.NEU.FTZ.AND P0, PT, R3, R8, PT ;  /* 0x000000080300720b */ /* 0x000fe40003f1d000 */
[----:B------:R-:W-:Y:S02]  /*1bf0*/  SHF.L.U32 R5, R4, R5, RZ ;  /* 0x0000000504057219 */ /* 0x000fe400000006ff */
        /* <DEDUP_REMOVED lines=11> */
.L_x_52:
[----:B------:R-:W-:-:S04]  /*1cb0*/  LOP3.LUT R0, R0, 0x80000000, RZ, 0xc0, !PT ;  /* 0x8000000000007812 */ /* 0x000fc800078ec0ff */
[----:B------:R-:W-:Y:S01]  /*1cc0*/  LOP3.LUT R0, R0, 0x7f800000, RZ, 0xfc, !PT ;  /* 0x7f80000000007812 */ /* 0x000fe200078efcff */
[----:B------:R-:W-:Y:S06]  /*1cd0*/  BRA `(.L_x_53) ;  /* 0x0000000000047947 */ /* 0x000fec0003800000 */
.L_x_51:
[----:B------:R-:W-:-:S07]  /*1ce0*/  LEA R0, R9, R0, 0x17 ;  /* 0x0000000009007211 */ /* 0x000fce00078eb8ff */
.L_x_53:
[----:B------:R-:W-:Y:S05]  /*1cf0*/  BSYNC.RECONVERGENT B2 ;  /* 0x0000000000027941 */ /* 0x000fea0003800200 */
.L_x_50:
[----:B------:R-:W-:Y:S05]  /*1d00*/  BRA `(.L_x_54) ;  /* 0x0000000000207947 */ /* 0x000fea0003800000 */
.L_x_49:
[----:B------:R-:W-:-:S04]  /*1d10*/  LOP3.LUT R0, R5, 0x80000000, R0, 0x48, !PT ;  /* 0x8000000005007812 */ /* 0x000fc800078e4800 */
[----:B------:R-:W-:Y:S01]  /*1d20*/  LOP3.LUT R0, R0, 0x7f800000, RZ, 0xfc, !PT ;  /* 0x7f80000000007812 */ /* 0x000fe200078efcff */
[----:B------:R-:W-:Y:S06]  /*1d30*/  BRA `(.L_x_54) ;  /* 0x0000000000147947 */ /* 0x000fec0003800000 */
.L_x_48:
[----:B------:R-:W-:Y:S01]  /*1d40*/  LOP3.LUT R0, R5, 0x80000000, R0, 0x48, !PT ;  /* 0x8000000005007812 */ /* 0x000fe200078e4800 */
[----:B------:R-:W-:Y:S06]  /*1d50*/  BRA `(.L_x_54) ;  /* 0x00000000000c7947 */ /* 0x000fec0003800000 */
.L_x_47:
[----:B------:R-:W0:Y:S01]  /*1d60*/  MUFU.RSQ R0, -QNAN ;  /* 0xffc0000000007908 */ /* 0x000e220000001400 */
[----:B------:R-:W-:Y:S05]  /*1d70*/  BRA `(.L_x_54) ;  /* 0x0000000000047947 */ /* 0x000fea0003800000 */
.L_x_46:
[----:B------:R-:W-:-:S07]  /*1d80*/  FADD.FTZ R0, R0, R28 ;  /* 0x0000001c00007221 */ /* 0x000fce0000010000 */
.L_x_54:
[----:B------:R-:W-:Y:S05]  /*1d90*/  BSYNC.RECONVERGENT B1 ;  /* 0x0000000000017941 */ /* 0x000fea0003800200 */
.L_x_44:
[----:B------:R-:W-:-:S04]  /*1da0*/  IMAD.MOV.U32 R3, RZ, RZ, 0x0 ;  /* 0x00000000ff037424 */ /* 0x000fc800078e00ff */
[----:B0-----:R-:W-:Y:S05]  /*1db0*/  RET.REL.NODEC R2 `(gather) ;  /* 0xffffffe002907950 */ /* 0x001fea0003c3ffff */
.L_x_55:
        /* <DEDUP_REMOVED lines=12> */
.L_x_57:


//--------------------- .nv.global.init           --------------------------
	.section	.nv.global.init,"aw",@progbits
.nv.global.init:
	.type		$str$2,@object
	.size		$str$2,($str$1 - $str$2)
$str$2:
        /*0000*/ 	.byte	0x6e, 0x64, 0x5b, 0x64, 0x69, 0x6d, 0x5d, 0x20, 0x3c, 0x20, 0x64, 0x69, 0x61, 0x6d, 0x65, 0x74
        /*0010*/ 	.byte	0x65, 0x72, 0x00
	.type		$str$1,@object
	.size		$str$1,(__unnamed_1 - $str$1)
$str$1:
        /*0013*/ 	.byte	0x2f, 0x74, 0x6d, 0x70, 0x2f, 0x73, 0x61, 0x73, 0x73, 0x5f, 0x63, 0x75, 0x5f, 0x7a, 0x30, 0x5f
        /*0023*/ 	.byte	0x30, 0x72, 0x74, 0x32, 0x5f, 0x2f, 0x6b, 0x2e, 0x63, 0x75, 0x00
	.type		__unnamed_1,@object
	.size		__unnamed_1,(.L_0 - __unnamed_1)
__unnamed_1:
        /*002e*/ 	.byte	0x76, 0x6f, 0x69, 0x64, 0x20, 0x5f, 0x31, 0x64, 0x5f, 0x74, 0x6f, 0x5f, 0x6e, 0x64, 0x28, 0x69
        /*003e*/ 	.byte	0x6e, 0x74, 0x2c, 0x20, 0x69, 0x6e, 0x74, 0x2c, 0x20, 0x69, 0x6e, 0x74, 0x20, 0x2a, 0x2c, 0x20
        /*004e*/ 	.byte	0x69, 0x6e, 0x74, 0x2c, 0x20, 0x69, 0x6e, 0x74, 0x2c, 0x20, 0x69, 0x6e, 0x74, 0x29, 0x00
.L_0:


//--------------------- .nv.shared.reserved.0     --------------------------
	.section	.nv.shared.reserved.0,"aw",@nobits
	.weak		__nv_reservedSMEM_offset_0_alias
	.size		__nv_reservedSMEM_offset_0_alias, 0, 64
	.other		__nv_reservedSMEM_offset_0_alias,@"STO_CUDA_RESERVED_SHARED STV_DEFAULT"
__nv_reservedSMEM_offset_0_alias:
	.zero		0
	.zero		64


//--------------------- .nv.constant0.scatter     --------------------------
	.section	.nv.constant0.scatter,"a",@progbits
	.sectionflags	@""
	.align	4
.nv.constant0.scatter:
	.zero		944


//--------------------- .nv.constant0.gather      --------------------------
	.section	.nv.constant0.gather,"a",@progbits
	.sectionflags	@""
	.align	4
.nv.constant0.gather:
	.zero		944


//--------------------- SYMBOLS --------------------------

	.type		.nv.reservedSmem.offset0,@object
	.size		.nv.reservedSmem.offset0,0x4
	.type		__assertfail,@function
